// auto-generated by cutlass_sweep.gemm — config: {"arch": "sm_100", "cluster_m": 1, "cluster_n": 2, "dtype": "e5m2", "dtype_b": "e5m2", "layout": "nt", "stages": 0, "tile_k": 128, "tile_m": 128, "tile_n": 64}
#include "cutlass/cutlass.h"
#include "cutlass/gemm/collective/collective_builder.hpp"
#include "cutlass/gemm/device/gemm_universal_adapter.h"
#include "cutlass/gemm/kernel/gemm_universal.hpp"
#include "cutlass/epilogue/collective/collective_builder.hpp"

using ElemA = cutlass::float_e5m2_t;
using ElemB = cutlass::float_e5m2_t;
using ElemCD = cutlass::float_e5m2_t;
using Acc  = float;
using TileShape    = cute::Shape<cute::_128, cute::_64, cute::_128>;
using ClusterShape = cute::Shape<cute::_1, cute::_2, cute::_1>;

using CollectiveEpilogue = typename cutlass::epilogue::collective::CollectiveBuilder<
    cutlass::arch::Sm100, cutlass::arch::OpClassTensorOp,
    TileShape, ClusterShape,
    cutlass::epilogue::collective::EpilogueTileAuto,
    Acc, Acc,
    ElemCD, cutlass::layout::RowMajor, 128 / cutlass::sizeof_bits<ElemCD>::value,
    ElemCD, cutlass::layout::RowMajor, 128 / cutlass::sizeof_bits<ElemCD>::value,
    cutlass::epilogue::collective::EpilogueScheduleAuto
  >::CollectiveOp;

using CollectiveMainloop = typename cutlass::gemm::collective::CollectiveBuilder<
    cutlass::arch::Sm100, cutlass::arch::OpClassTensorOp,
    ElemA, cutlass::layout::RowMajor, 128 / cutlass::sizeof_bits<ElemA>::value,
    ElemB, cutlass::layout::ColumnMajor, 128 / cutlass::sizeof_bits<ElemB>::value,
    Acc,
    TileShape, ClusterShape,
    cutlass::gemm::collective::StageCountAutoCarveout<static_cast<int>(sizeof(typename CollectiveEpilogue::SharedStorage))>,
    cutlass::gemm::collective::KernelScheduleAuto
  >::CollectiveOp;

using GemmKernel = cutlass::gemm::kernel::GemmUniversal<
    cute::Shape<int,int,int,int>,
    CollectiveMainloop,
    CollectiveEpilogue
>;
using Gemm = cutlass::gemm::device::GemmUniversalAdapter<GemmKernel>;

// Force the device kernel symbol into the cubin without needing a host main.
auto* _anchor = &cutlass::device_kernel<GemmKernel>;


// ===== COMPILED SASS (sm_100a) =====

	.target	sm_100a

	.elftype	@"ET_EXEC"


//--------------------- .note.nv.tkinfo           --------------------------
	.section	.note.nv.tkinfo,"",@"SHT_NOTE"
	.sectionflags	@"SHF_NOTE_NV_TKINFO"
	.tkinfo
        /*0018*/ 	.word	0x00000002
        /*0030*/ 	.string	""
        /*0030*/ 	.string	"ptxas"
        /*0030*/ 	.string	"Cuda compilation tools, release 13.0, V13.0.88"
        /*0030*/ 	.string	"Build cuda_13.0.r13.0/compiler.36424714_0"
        /*0030*/ 	.string	"-arch sm_100a -m 64 "



//--------------------- .note.nv.cuinfo           --------------------------
	.section	.note.nv.cuinfo,"",@"SHT_NOTE"
	.sectionflags	@"SHF_NOTE_NV_CUINFO"
        /*0018*/ 	.short	0x0002
        /*001a*/ 	.short	0x0064
        /*001c*/ 	.short	0x0082
	.zero		2


//--------------------- .nv.info                  --------------------------
	.section	.nv.info,"",@"SHT_CUDA_INFO"
	.align	4


	//----- nvinfo : EIATTR_REGCOUNT
	.align		4
        /*0000*/ 	.byte	0x04, 0x2f
        /*0002*/ 	.short	(.L_19 - .L_18)
	.align		4
.L_18:
        /*0004*/ 	.word	index@(_ZN7cutlass13device_kernelINS_4gemm6kernel13GemmUniversalIN4cute5tupleIJiiiiEEENS1_10collective13CollectiveMmaINS1_35MainloopSm100TmaUmmaWarpSpecializedILi8ELi2ELi4ENS5_IJNS4_1CILi1EEENSA_ILi2EEESB_EEEEENS5_IJNSA_ILi128EEENSA_ILi64EEESF_EEENS_12float_e5m2_tENS5_IJlSB_lEEESI_SJ_NS4_8TiledMMAINS4_8MMA_AtomIJNS4_10MMA_TraitsINS4_19SM100_MMA_F8F6F4_SSEJSI_SI_fSF_SG_NS4_17integral_constantINS4_4UMMA5MajorELSQ_0EEESR_NSO_INSP_7ScaleInELSS_0EEEST_EEEEEENS4_6LayoutINS5_IJSB_SB_SB_EEENS5_IJNSA_ILi0EEESY_SY_EEEEENS5_IJNS4_10UnderscoreES11_S11_EEEEENS4_23SM90_TMA_LOAD_MULTICASTENS4_14ComposedLayoutINS4_7SwizzleILi3ELi4ELi3EEENS4_18smem_ptr_flag_bitsILi8EEENSW_INS5_IJNSA_ILi8EEESF_EEENS5_IJSF_SB_EEEEEEEvNS4_8identityENS4_13SM90_TMA_LOADES1E_vS1F_EENS_8epilogue10collective18CollectiveEpilogueINS1I_23Sm100TmaWarpSpecializedILi1ELi1ELi64ELb0ELb0EEEJSH_NS5_IJNSW_ISF_SB_EENSW_ISG_SB_EEEEESI_SJ_SI_SJ_NS1I_6fusion15FusionCallbacksIS1M_NS1Q_17LinearCombinationISI_fSI_fLNS_15FloatRoundStyleE2EEESH_S1P_JEEENS4_5SM1004TMEM4LOAD26SM100_TMEM_LOAD_32dp32b64xES1G_NS15_INS16_ILi2ELi4ELi3EEES19_NSW_INS5_IJS1A_SG_EEENS5_IJSG_SB_EEEEEEENS4_39AutoVectorizingCopyWithAssumedAlignmentILi128EEENS4_14SM90_TMA_STOREES24_S26_S26_EEEvvEEEEvNT_6ParamsE)
        /*0008*/ 	.word	0x00000099


	//----- nvinfo : EIATTR_FRAME_SIZE
	.align		4
.L_19:
        /*000c*/ 	.byte	0x04, 0x11
        /*000e*/ 	.short	(.L_21 - .L_20)
	.align		4
.L_20:
        /*0010*/ 	.word	index@($__internal_2_$__cuda_sm10x_tcgen05_guardrail_trap_unallocated_columns_being_dealloced)
        /*0014*/ 	.word	0x00000000


	//----- nvinfo : EIATTR_FRAME_SIZE
	.align		4
.L_21:
        /*0018*/ 	.byte	0x04, 0x11
        /*001a*/ 	.short	(.L_23 - .L_22)
	.align		4
.L_22:
        /*001c*/ 	.word	index@($__internal_1_$__cuda_sm10x_tcgen05_guardrail_trap_phase_invalid_during_alloc)
        /*0020*/ 	.word	0x00000000


	//----- nvinfo : EIATTR_FRAME_SIZE
	.align		4
.L_23:
        /*0024*/ 	.byte	0x04, 0x11
        /*0026*/ 	.short	(.L_25 - .L_24)
	.align		4
.L_24:
        /*0028*/ 	.word	index@($__internal_0_$__cuda_sm10x_tcgen05_guardrail_trap_col_being_dealloced_not_returned_by_alloc)
        /*002c*/ 	.word	0x00000000


	//----- nvinfo : EIATTR_FRAME_SIZE
	.align		4
.L_25:
        /*0030*/ 	.byte	0x04, 0x11
        /*0032*/ 	.short	(.L_27 - .L_26)
	.align		4
.L_26:
        /*0034*/ 	.word	index@(_ZN7cutlass13device_kernelINS_4gemm6kernel13GemmUniversalIN4cute5tupleIJiiiiEEENS1_10collective13CollectiveMmaINS1_35MainloopSm100TmaUmmaWarpSpecializedILi8ELi2ELi4ENS5_IJNS4_1CILi1EEENSA_ILi2EEESB_EEEEENS5_IJNSA_ILi128EEENSA_ILi64EEESF_EEENS_12float_e5m2_tENS5_IJlSB_lEEESI_SJ_NS4_8TiledMMAINS4_8MMA_AtomIJNS4_10MMA_TraitsINS4_19SM100_MMA_F8F6F4_SSEJSI_SI_fSF_SG_NS4_17integral_constantINS4_4UMMA5MajorELSQ_0EEESR_NSO_INSP_7ScaleInELSS_0EEEST_EEEEEENS4_6LayoutINS5_IJSB_SB_SB_EEENS5_IJNSA_ILi0EEESY_SY_EEEEENS5_IJNS4_10UnderscoreES11_S11_EEEEENS4_23SM90_TMA_LOAD_MULTICASTENS4_14ComposedLayoutINS4_7SwizzleILi3ELi4ELi3EEENS4_18smem_ptr_flag_bitsILi8EEENSW_INS5_IJNSA_ILi8EEESF_EEENS5_IJSF_SB_EEEEEEEvNS4_8identityENS4_13SM90_TMA_LOADES1E_vS1F_EENS_8epilogue10collective18CollectiveEpilogueINS1I_23Sm100TmaWarpSpecializedILi1ELi1ELi64ELb0ELb0EEEJSH_NS5_IJNSW_ISF_SB_EENSW_ISG_SB_EEEEESI_SJ_SI_SJ_NS1I_6fusion15FusionCallbacksIS1M_NS1Q_17LinearCombinationISI_fSI_fLNS_15FloatRoundStyleE2EEESH_S1P_JEEENS4_5SM1004TMEM4LOAD26SM100_TMEM_LOAD_32dp32b64xES1G_NS15_INS16_ILi2ELi4ELi3EEES19_NSW_INS5_IJS1A_SG_EEENS5_IJSG_SB_EEEEEEENS4_39AutoVectorizingCopyWithAssumedAlignmentILi128EEENS4_14SM90_TMA_STOREES24_S26_S26_EEEvvEEEEvNT_6ParamsE)
        /*0038*/ 	.word	0x00000000


	//----- nvinfo : EIATTR_MIN_STACK_SIZE
	.align		4
.L_27:
        /*003c*/ 	.byte	0x04, 0x12
        /*003e*/ 	.short	(.L_29 - .L_28)
	.align		4
.L_28:
        /*0040*/ 	.word	index@(_ZN7cutlass13device_kernelINS_4gemm6kernel13GemmUniversalIN4cute5tupleIJiiiiEEENS1_10collective13CollectiveMmaINS1_35MainloopSm100TmaUmmaWarpSpecializedILi8ELi2ELi4ENS5_IJNS4_1CILi1EEENSA_ILi2EEESB_EEEEENS5_IJNSA_ILi128EEENSA_ILi64EEESF_EEENS_12float_e5m2_tENS5_IJlSB_lEEESI_SJ_NS4_8TiledMMAINS4_8MMA_AtomIJNS4_10MMA_TraitsINS4_19SM100_MMA_F8F6F4_SSEJSI_SI_fSF_SG_NS4_17integral_constantINS4_4UMMA5MajorELSQ_0EEESR_NSO_INSP_7ScaleInELSS_0EEEST_EEEEEENS4_6LayoutINS5_IJSB_SB_SB_EEENS5_IJNSA_ILi0EEESY_SY_EEEEENS5_IJNS4_10UnderscoreES11_S11_EEEEENS4_23SM90_TMA_LOAD_MULTICASTENS4_14ComposedLayoutINS4_7SwizzleILi3ELi4ELi3EEENS4_18smem_ptr_flag_bitsILi8EEENSW_INS5_IJNSA_ILi8EEESF_EEENS5_IJSF_SB_EEEEEEEvNS4_8identityENS4_13SM90_TMA_LOADES1E_vS1F_EENS_8epilogue10collective18CollectiveEpilogueINS1I_23Sm100TmaWarpSpecializedILi1ELi1ELi64ELb0ELb0EEEJSH_NS5_IJNSW_ISF_SB_EENSW_ISG_SB_EEEEESI_SJ_SI_SJ_NS1I_6fusion15FusionCallbacksIS1M_NS1Q_17LinearCombinationISI_fSI_fLNS_15FloatRoundStyleE2EEESH_S1P_JEEENS4_5SM1004TMEM4LOAD26SM100_TMEM_LOAD_32dp32b64xES1G_NS15_INS16_ILi2ELi4ELi3EEES19_NSW_INS5_IJS1A_SG_EEENS5_IJSG_SB_EEEEEEENS4_39AutoVectorizingCopyWithAssumedAlignmentILi128EEENS4_14SM90_TMA_STOREES24_S26_S26_EEEvvEEEEvNT_6ParamsE)
        /*0044*/ 	.word	0x00000000
.L_29:


//--------------------- .nv.compat                --------------------------
	.section	.nv.compat,"",@"SHT_CUDA_COMPAT_INFO"
	.align	4
        /*0000*/ 	.byte	0x02, 0x09, 0x01, 0x00, 0x02, 0x02, 0x02, 0x00, 0x02, 0x05, 0x05, 0x00, 0x03, 0x07, 0x01, 0x01
        /*0010*/ 	.byte	0x02, 0x03, 0x01, 0x00, 0x02, 0x06, 0x01, 0x00, 0x04, 0x0b, 0x08, 0x00, 0x09, 0x00, 0x00, 0x00
        /*0020*/ 	.byte	0x00, 0x00, 0x00, 0x00


//--------------------- .nv.info._ZN7cutlass13device_kernelINS_4gemm6kernel13GemmUniversalIN4cute5tupleIJiiiiEEENS1_10collective13CollectiveMmaINS1_35MainloopSm100TmaUmmaWarpSpecializedILi8ELi2ELi4ENS5_IJNS4_1CILi1EEENSA_ILi2EEESB_EEEEENS5_IJNSA_ILi128EEENSA_ILi64EEESF_EEENS_12float_e5m2_tENS5_IJlSB_lEEESI_SJ_NS4_8TiledMMAINS4_8MMA_AtomIJNS4_10MMA_TraitsINS4_19SM100_MMA_F8F6F4_SSEJSI_SI_fSF_SG_NS4_17integral_constantINS4_4UMMA5MajorELSQ_0EEESR_NSO_INSP_7ScaleInELSS_0EEEST_EEEEEENS4_6LayoutINS5_IJSB_SB_SB_EEENS5_IJNSA_ILi0EEESY_SY_EEEEENS5_IJNS4_10UnderscoreES11_S11_EEEEENS4_23SM90_TMA_LOAD_MULTICASTENS4_14ComposedLayoutINS4_7SwizzleILi3ELi4ELi3EEENS4_18smem_ptr_flag_bitsILi8EEENSW_INS5_IJNSA_ILi8EEESF_EEENS5_IJSF_SB_EEEEEEEvNS4_8identityENS4_13SM90_TMA_LOADES1E_vS1F_EENS_8epilogue10collective18CollectiveEpilogueINS1I_23Sm100TmaWarpSpecializedILi1ELi1ELi64ELb0ELb0EEEJSH_NS5_IJNSW_ISF_SB_EENSW_ISG_SB_EEEEESI_SJ_SI_SJ_NS1I_6fusion15FusionCallbacksIS1M_NS1Q_17LinearCombinationISI_fSI_fLNS_15FloatRoundStyleE2EEESH_S1P_JEEENS4_5SM1004TMEM4LOAD26SM100_TMEM_LOAD_32dp32b64xES1G_NS15_INS16_ILi2ELi4ELi3EEES19_NSW_INS5_IJS1A_SG_EEENS5_IJSG_SB_EEEEEEENS4_39AutoVectorizingCopyWithAssumedAlignmentILi128EEENS4_14SM90_TMA_STOREES24_S26_S26_EEEvvEEEEvNT_6ParamsE --------------------------
	.section	.nv.info._ZN7cutlass13device_kernelINS_4gemm6kernel13GemmUniversalIN4cute5tupleIJiiiiEEENS1_10collective13CollectiveMmaINS1_35MainloopSm100TmaUmmaWarpSpecializedILi8ELi2ELi4ENS5_IJNS4_1CILi1EEENSA_ILi2EEESB_EEEEENS5_IJNSA_ILi128EEENSA_ILi64EEESF_EEENS_12float_e5m2_tENS5_IJlSB_lEEESI_SJ_NS4_8TiledMMAINS4_8MMA_AtomIJNS4_10MMA_TraitsINS4_19SM100_MMA_F8F6F4_SSEJSI_SI_fSF_SG_NS4_17integral_constantINS4_4UMMA5MajorELSQ_0EEESR_NSO_INSP_7ScaleInELSS_0EEEST_EEEEEENS4_6LayoutINS5_IJSB_SB_SB_EEENS5_IJNSA_ILi0EEESY_SY_EEEEENS5_IJNS4_10UnderscoreES11_S11_EEEEENS4_23SM90_TMA_LOAD_MULTICASTENS4_14ComposedLayoutINS4_7SwizzleILi3ELi4ELi3EEENS4_18smem_ptr_flag_bitsILi8EEENSW_INS5_IJNSA_ILi8EEESF_EEENS5_IJSF_SB_EEEEEEEvNS4_8identityENS4_13SM90_TMA_LOADES1E_vS1F_EENS_8epilogue10collective18CollectiveEpilogueINS1I_23Sm100TmaWarpSpecializedILi1ELi1ELi64ELb0ELb0EEEJSH_NS5_IJNSW_ISF_SB_EENSW_ISG_SB_EEEEESI_SJ_SI_SJ_NS1I_6fusion15FusionCallbacksIS1M_NS1Q_17LinearCombinationISI_fSI_fLNS_15FloatRoundStyleE2EEESH_S1P_JEEENS4_5SM1004TMEM4LOAD26SM100_TMEM_LOAD_32dp32b64xES1G_NS15_INS16_ILi2ELi4ELi3EEES19_NSW_INS5_IJS1A_SG_EEENS5_IJSG_SB_EEEEEEENS4_39AutoVectorizingCopyWithAssumedAlignmentILi128EEENS4_14SM90_TMA_STOREES24_S26_S26_EEEvvEEEEvNT_6ParamsE,"",@"SHT_CUDA_INFO"
	.sectionflags	@""
	.align	4


	//----- nvinfo : EIATTR_CUDA_API_VERSION
	.align		4
        /*0000*/ 	.byte	0x04, 0x37
        /*0002*/ 	.short	(.L_31 - .L_30)
.L_30:
        /*0004*/ 	.word	0x00000082


	//----- nvinfo : EIATTR_KPARAM_INFO
	.align		4
.L_31:
        /*0008*/ 	.byte	0x04, 0x17
        /*000a*/ 	.short	(.L_33 - .L_32)
.L_32:
        /*000c*/ 	.word	0x00000000
        /*0010*/ 	.short	0x0000
        /*0012*/ 	.short	0x0000
        /*0014*/ 	.byte	0x00, 0xf0, 0x01, 0x20


	//----- nvinfo : EIATTR_AT_ENTRY_FRAGMENTS
	.align		4
.L_33:
        /*0018*/ 	.byte	0x04, 0x4f
        /*001a*/ 	.short	(.L_35 - .L_34)


	//   ....[0]....
.L_34:
        /*001c*/ 	.word	0x00000006


	//----- nvinfo : EIATTR_RESERVED_SMEM_USED
	.align		4
.L_35:
        /*0020*/ 	.byte	0x01, 0x41
	.zero		2


	//----- nvinfo : EIATTR_SPARSE_MMA_MASK
	.align		4
        /*0024*/ 	.byte	0x03, 0x50
        /*0026*/ 	.short	0x0000


	//----- nvinfo : EIATTR_TCGEN05_1CTA_USED
	.align		4
        /*0028*/ 	.byte	0x01, 0x51
	.zero		2


	//----- nvinfo : EIATTR_MAXREG_COUNT
	.align		4
        /*002c*/ 	.byte	0x03, 0x1b
        /*002e*/ 	.short	0x00ff


	//----- nvinfo : EIATTR_NUM_BARRIERS
	.align		4
        /*0030*/ 	.byte	0x02, 0x4c
        /*0032*/ 	.byte	0x07
	.zero		1


	//----- nvinfo : EIATTR_EXTERNS
	.align		4
        /*0034*/ 	.byte	0x04, 0x0f
        /*0036*/ 	.short	(.L_37 - .L_36)


	//   ....[0]....
	.align		4
.L_36:
        /*0038*/ 	.word	index@(__assertfail)


	//----- nvinfo : EIATTR_MERCURY_ISA_VERSION
	.align		4
.L_37:
        /*003c*/ 	.byte	0x03, 0x5f
        /*003e*/ 	.short	0x0101


	//----- nvinfo : EIATTR_INT_WARP_WIDE_INSTR_OFFSETS
	.align		4
        /*0040*/ 	.byte	0x04, 0x31
        /*0042*/ 	.short	(.L_39 - .L_38)


	//   ....[0]....
.L_38:
        /*0044*/ 	.word	0x00003e80


	//   ....[1]....
        /*0048*/ 	.word	0x00003eb0


	//   ....[2]....
        /*004c*/ 	.word	0x00003ed0


	//   ....[3]....
        /*0050*/ 	.word	0x00004a00


	//   ....[4]....
        /*0054*/ 	.word	0x00004ab0


	//----- nvinfo : EIATTR_COOP_GROUP_MASK_REGIDS
	.align		4
.L_39:
        /*0058*/ 	.byte	0x04, 0x29
        /*005a*/ 	.short	(.L_41 - .L_40)


	//   ....[0]....
.L_40:
        /*005c*/ 	.word	0xffffffff


	//   ....[1]....
        /*0060*/ 	.word	0xffffffff


	//   ....[2]....
        /*0064*/ 	.word	0xffffffff


	//   ....[3]....
        /*0068*/ 	.word	0xffffffff


	//   ....[4]....
        /*006c*/ 	.word	0xffffffff


	//   ....[5]....
        /*0070*/ 	.word	0xffffffff


	//   ....[6]....
        /*0074*/ 	.word	0xffffffff


	//   ....[7]....
        /*0078*/ 	.word	0xffffffff


	//   ....[8]....
        /*007c*/ 	.word	0xffffffff


	//   ....[9]....
        /*0080*/ 	.word	0xffffffff


	//   ....[10]....
        /*0084*/ 	.word	0xffffffff


	//   ....[11]....
        /*0088*/ 	.word	0xffffffff


	//   ....[12]....
        /*008c*/ 	.word	0xffffffff


	//   ....[13]....
        /*0090*/ 	.word	0xffffffff


	//----- nvinfo : EIATTR_COOP_GROUP_INSTR_OFFSETS
	.align		4
.L_41:
        /*0094*/ 	.byte	0x04, 0x28
        /*0096*/ 	.short	(.L_43 - .L_42)


	//   ....[0]....
.L_42:
        /*0098*/ 	.word	0x00000080


	//   ....[1]....
        /*009c*/ 	.word	0x000004e0


	//   ....[2]....
        /*00a0*/ 	.word	0x00000740


	//   ....[3]....
        /*00a4*/ 	.word	0x00000880


	//   ....[4]....
        /*00a8*/ 	.word	0x00000980


	//   ....[5]....
        /*00ac*/ 	.word	0x00000af0


	//   ....[6]....
        /*00b0*/ 	.word	0x00000c90


	//   ....[7]....
        /*00b4*/ 	.word	0x00000e40


	//   ....[8]....
        /*00b8*/ 	.word	0x00001ff0


	//   ....[9]....
        /*00bc*/ 	.word	0x000030d0


	//   ....[10]....
        /*00c0*/ 	.word	0x000032e0


	//   ....[11]....
        /*00c4*/ 	.word	0x00003310


	//   ....[12]....
        /*00c8*/ 	.word	0x00003d60


	//   ....[13]....
        /*00cc*/ 	.word	0x00003f90


	//----- nvinfo : EIATTR_VRC_CTA_INIT_COUNT
	.align		4
.L_43:
        /*00d0*/ 	.byte	0x02, 0x4a
        /*00d2*/ 	.byte	0x80
	.zero		1


	//----- nvinfo : EIATTR_SYSCALL_OFFSETS
	.align		4
        /*00d4*/ 	.byte	0x04, 0x46
        /*00d6*/ 	.short	(.L_45 - .L_44)


	//   ....[0]....
.L_44:
        /*00d8*/ 	.word	0x000055f0


	//   ....[1]....
        /*00dc*/ 	.word	0x00005730


	//   ....[2]....
        /*00e0*/ 	.word	0x00005ef0


	//----- nvinfo : EIATTR_MBARRIER_INSTR_OFFSETS
	.align		4
.L_45:
        /*00e4*/ 	.byte	0x04, 0x39
        /*00e6*/ 	.short	(.L_47 - .L_46)


	//   ....[0]....
.L_46:
        /*00e8*/ 	.word	0x00000620
        /*00ec*/ 	.word	0x000000ff
        /*00f0*/ 	.word	0x00000000
        /*00f4*/ 	.short	0x0100
        /*00f6*/ 	.byte	0x04
	.zero		1


	//   ....[1]....
        /*00f8*/ 	.word	0x00000630
        /*00fc*/ 	.word	0x000000ff
        /*0100*/ 	.word	0x00000040
        /*0104*/ 	.short	0x0100
        /*0106*/ 	.byte	0x04
	.zero		1


	//   ....[2]....
        /*0108*/ 	.word	0x00000640
        /*010c*/ 	.word	0x000000ff
        /*0110*/ 	.word	0x00000008
        /*0114*/ 	.short	0x0100
        /*0116*/ 	.byte	0x04
	.zero		1


	//   ....[3]....
        /*0118*/ 	.word	0x00000650
        /*011c*/ 	.word	0x000000ff
        /*0120*/ 	.word	0x00000048
        /*0124*/ 	.short	0x0100
        /*0126*/ 	.byte	0x04
	.zero		1


	//   ....[4]....
        /*0128*/ 	.word	0x00000660
        /*012c*/ 	.word	0x000000ff
        /*0130*/ 	.word	0x00000010
        /*0134*/ 	.short	0x0100
        /*0136*/ 	.byte	0x04
	.zero		1


	//   ....[5]....
        /*0138*/ 	.word	0x00000670
        /*013c*/ 	.word	0x000000ff
        /*0140*/ 	.word	0x00000050
        /*0144*/ 	.short	0x0100
        /*0146*/ 	.byte	0x04
	.zero		1


	//   ....[6]....
        /*0148*/ 	.word	0x00000680
        /*014c*/ 	.word	0x000000ff
        /*0150*/ 	.word	0x00000018
        /*0154*/ 	.short	0x0100
        /*0156*/ 	.byte	0x04
	.zero		1


	//   ....[7]....
        /*0158*/ 	.word	0x00000690
        /*015c*/ 	.word	0x000000ff
        /*0160*/ 	.word	0x00000058
        /*0164*/ 	.short	0x0100
        /*0166*/ 	.byte	0x04
	.zero		1


	//   ....[8]....
        /*0168*/ 	.word	0x000006a0
        /*016c*/ 	.word	0x000000ff
        /*0170*/ 	.word	0x00000020
        /*0174*/ 	.short	0x0100
        /*0176*/ 	.byte	0x04
	.zero		1


	//   ....[9]....
        /*0178*/ 	.word	0x000006b0
        /*017c*/ 	.word	0x000000ff
        /*0180*/ 	.word	0x00000060
        /*0184*/ 	.short	0x0100
        /*0186*/ 	.byte	0x04
	.zero		1


	//   ....[10]....
        /*0188*/ 	.word	0x000006c0
        /*018c*/ 	.word	0x000000ff
        /*0190*/ 	.word	0x00000028
        /*0194*/ 	.short	0x0100
        /*0196*/ 	.byte	0x04
	.zero		1


	//   ....[11]....
        /*0198*/ 	.word	0x000006d0
        /*019c*/ 	.word	0x000000ff
        /*01a0*/ 	.word	0x00000068
        /*01a4*/ 	.short	0x0100
        /*01a6*/ 	.byte	0x04
	.zero		1


	//   ....[12]....
        /*01a8*/ 	.word	0x000006e0
        /*01ac*/ 	.word	0x000000ff
        /*01b0*/ 	.word	0x00000030
        /*01b4*/ 	.short	0x0100
        /*01b6*/ 	.byte	0x04
	.zero		1


	//   ....[13]....
        /*01b8*/ 	.word	0x000006f0
        /*01bc*/ 	.word	0x000000ff
        /*01c0*/ 	.word	0x00000070
        /*01c4*/ 	.short	0x0100
        /*01c6*/ 	.byte	0x04
	.zero		1


	//   ....[14]....
        /*01c8*/ 	.word	0x00000700
        /*01cc*/ 	.word	0x000000ff
        /*01d0*/ 	.word	0x00000038
        /*01d4*/ 	.short	0x0100
        /*01d6*/ 	.byte	0x04
	.zero		1


	//   ....[15]....
        /*01d8*/ 	.word	0x00000710
        /*01dc*/ 	.word	0x000000ff
        /*01e0*/ 	.word	0x00000078
        /*01e4*/ 	.short	0x0100
        /*01e6*/ 	.byte	0x04
	.zero		1


	//   ....[16]....
        /*01e8*/ 	.word	0x00000850
        /*01ec*/ 	.word	0x000000ff
        /*01f0*/ 	.word	0x00000080
        /*01f4*/ 	.short	0x0100
        /*01f6*/ 	.byte	0x04
	.zero		1


	//   ....[17]....
        /*01f8*/ 	.word	0x00000860
        /*01fc*/ 	.word	0x000000ff
        /*0200*/ 	.word	0x00000088
        /*0204*/ 	.short	0x0100
        /*0206*/ 	.byte	0x04
	.zero		1


	//   ....[18]....
        /*0208*/ 	.word	0x00000950
        /*020c*/ 	.word	0x000000ff
        /*0210*/ 	.word	0x00000090
        /*0214*/ 	.short	0x0100
        /*0216*/ 	.byte	0x06
	.zero		1


	//   ....[19]....
        /*0218*/ 	.word	0x00000960
        /*021c*/ 	.word	0x000000ff
        /*0220*/ 	.word	0x00000098
        /*0224*/ 	.short	0x0100
        /*0226*/ 	.byte	0x06
	.zero		1


	//   ....[20]....
        /*0228*/ 	.word	0x00000aa0
        /*022c*/ 	.word	0x000000ff
        /*0230*/ 	.word	0x000000a0
        /*0234*/ 	.short	0x0100
        /*0236*/ 	.byte	0x06
	.zero		1


	//   ....[21]....
        /*0238*/ 	.word	0x00000ab0
        /*023c*/ 	.word	0x000000ff
        /*0240*/ 	.word	0x000000b0
        /*0244*/ 	.short	0x0100
        /*0246*/ 	.byte	0x06
	.zero		1


	//   ....[22]....
        /*0248*/ 	.word	0x00000ac0
        /*024c*/ 	.word	0x000000ff
        /*0250*/ 	.word	0x000000a8
        /*0254*/ 	.short	0x0100
        /*0256*/ 	.byte	0x06
	.zero		1


	//   ....[23]....
        /*0258*/ 	.word	0x00000ad0
        /*025c*/ 	.word	0x000000ff
        /*0260*/ 	.word	0x000000b8
        /*0264*/ 	.short	0x0100
        /*0266*/ 	.byte	0x06
	.zero		1


	//   ....[24]....
        /*0268*/ 	.word	0x00000c00
        /*026c*/ 	.word	0x000000ff
        /*0270*/ 	.word	0x000000c0
        /*0274*/ 	.short	0x0100
        /*0276*/ 	.byte	0x04
	.zero		1


	//   ....[25]....
        /*0278*/ 	.word	0x00000c10
        /*027c*/ 	.word	0x000000ff
        /*0280*/ 	.word	0x000000e0
        /*0284*/ 	.short	0x0100
        /*0286*/ 	.byte	0x04
	.zero		1


	//   ....[26]....
        /*0288*/ 	.word	0x00000c20
        /*028c*/ 	.word	0x000000ff
        /*0290*/ 	.word	0x000000c8
        /*0294*/ 	.short	0x0100
        /*0296*/ 	.byte	0x04
	.zero		1


	//   ....[27]....
        /*0298*/ 	.word	0x00000c30
        /*029c*/ 	.word	0x000000ff
        /*02a0*/ 	.word	0x000000e8
        /*02a4*/ 	.short	0x0100
        /*02a6*/ 	.byte	0x04
	.zero		1


	//   ....[28]....
        /*02a8*/ 	.word	0x00000c40
        /*02ac*/ 	.word	0x000000ff
        /*02b0*/ 	.word	0x000000d0
        /*02b4*/ 	.short	0x0100
        /*02b6*/ 	.byte	0x04
	.zero		1


	//   ....[29]....
        /*02b8*/ 	.word	0x00000c50
        /*02bc*/ 	.word	0x000000ff
        /*02c0*/ 	.word	0x000000f0
        /*02c4*/ 	.short	0x0100
        /*02c6*/ 	.byte	0x04
	.zero		1


	//   ....[30]....
        /*02c8*/ 	.word	0x00000c60
        /*02cc*/ 	.word	0x000000ff
        /*02d0*/ 	.word	0x000000d8
        /*02d4*/ 	.short	0x0100
        /*02d6*/ 	.byte	0x04
	.zero		1


	//   ....[31]....
        /*02d8*/ 	.word	0x00000c70
        /*02dc*/ 	.word	0x000000ff
        /*02e0*/ 	.word	0x000000f8
        /*02e4*/ 	.short	0x0100
        /*02e6*/ 	.byte	0x04
	.zero		1


	//   ....[32]....
        /*02e8*/ 	.word	0x00000d60
        /*02ec*/ 	.word	0x000000ff
        /*02f0*/ 	.word	0x00000100
        /*02f4*/ 	.short	0x0100
        /*02f6*/ 	.byte	0x04
	.zero		1


	//   ....[33]....
        /*02f8*/ 	.word	0x00000d70
        /*02fc*/ 	.word	0x000000ff
        /*0300*/ 	.word	0x00000110
        /*0304*/ 	.short	0x0100
        /*0306*/ 	.byte	0x04
	.zero		1


	//   ....[34]....
        /*0308*/ 	.word	0x00000d80
        /*030c*/ 	.word	0x000000ff
        /*0310*/ 	.word	0x00000108
        /*0314*/ 	.short	0x0100
        /*0316*/ 	.byte	0x04
	.zero		1


	//   ....[35]....
        /*0318*/ 	.word	0x00000d90
        /*031c*/ 	.word	0x000000ff
        /*0320*/ 	.word	0x00000118
        /*0324*/ 	.short	0x0100
        /*0326*/ 	.byte	0x04
	.zero		1


	//   ....[36]....
        /*0328*/ 	.word	0x000018a0
        /*032c*/ 	.word	0x00000000
        /*0330*/ 	.word	0x00000110
        /*0334*/ 	.short	0x010a
        /*0336*/ 	.byte	0xff
	.zero		1


	//   ....[37]....
        /*0338*/ 	.word	0x000018d0
        /*033c*/ 	.word	0x00000000
        /*0340*/ 	.word	0x00000100
        /*0344*/ 	.short	0x0101
        /*0346*/ 	.byte	0xff
	.zero		1


	//   ....[38]....
        /*0348*/ 	.word	0x00001980
        /*034c*/ 	.word	0x000000ff
        /*0350*/ 	.word	0x00000040
        /*0354*/ 	.short	0x010a
        /*0356*/ 	.byte	0x04
	.zero		1


	//   ....[39]....
        /*0358*/ 	.word	0x00001a00
        /*035c*/ 	.word	0x000000ff
        /*0360*/ 	.word	0x00000040
        /*0364*/ 	.short	0x010a
        /*0366*/ 	.byte	0x21
	.zero		1


	//   ....[40]....
        /*0368*/ 	.word	0x00001b90
        /*036c*/ 	.word	0x000000ff
        /*0370*/ 	.word	0x00000040
        /*0374*/ 	.short	0x010a
        /*0376*/ 	.byte	0x08
	.zero		1


	//   ....[41]....
        /*0378*/ 	.word	0x00001cb0
        /*037c*/ 	.word	0x000000ff
        /*0380*/ 	.word	0x00000098
        /*0384*/ 	.short	0x0101
        /*0386*/ 	.byte	0x07
	.zero		1


	//   ....[42]....
        /*0388*/ 	.word	0x00001cd0
        /*038c*/ 	.word	0x000000ff
        /*0390*/ 	.word	0x00000040
        /*0394*/ 	.short	0x010a
        /*0396*/ 	.byte	0x04
	.zero		1


	//   ....[43]....
        /*0398*/ 	.word	0x00001d50
        /*039c*/ 	.word	0x000000ff
        /*03a0*/ 	.word	0x00000040
        /*03a4*/ 	.short	0x010a
        /*03a6*/ 	.byte	0x11
	.zero		1


	//   ....[44]....
        /*03a8*/ 	.word	0x00001ee0
        /*03ac*/ 	.word	0x000000ff
        /*03b0*/ 	.word	0x00000040
        /*03b4*/ 	.short	0x010a
        /*03b6*/ 	.byte	0x06
	.zero		1


	//   ....[45]....
        /*03b8*/ 	.word	0x00002020
        /*03bc*/ 	.word	0x00000003
        /*03c0*/ 	.word	0x000000a0
        /*03c4*/ 	.short	0x010a
        /*03c6*/ 	.byte	0xff
	.zero		1


	//   ....[46]....
        /*03c8*/ 	.word	0x00002170
        /*03cc*/ 	.word	0x00000000
        /*03d0*/ 	.word	0x00000000
        /*03d4*/ 	.short	0x0101
        /*03d6*/ 	.byte	0xff
	.zero		1


	//   ....[47]....
        /*03d8*/ 	.word	0x00002710
        /*03dc*/ 	.word	0x000000ff
        /*03e0*/ 	.word	0x00000000
        /*03e4*/ 	.short	0x010a
        /*03e6*/ 	.byte	0x04
	.zero		1


	//   ....[48]....
        /*03e8*/ 	.word	0x000027a0
        /*03ec*/ 	.word	0x000000ff
        /*03f0*/ 	.word	0x00000000
        /*03f4*/ 	.short	0x010a
        /*03f6*/ 	.byte	0x05
	.zero		1


	//   ....[49]....
        /*03f8*/ 	.word	0x00002830
        /*03fc*/ 	.word	0x000000ff
        /*0400*/ 	.word	0x00000000
        /*0404*/ 	.short	0x010a
        /*0406*/ 	.byte	0x05
	.zero		1


	//   ....[50]....
        /*0408*/ 	.word	0x000028c0
        /*040c*/ 	.word	0x000000ff
        /*0410*/ 	.word	0x00000000
        /*0414*/ 	.short	0x010a
        /*0416*/ 	.byte	0x05
	.zero		1


	//   ....[51]....
        /*0418*/ 	.word	0x00002950
        /*041c*/ 	.word	0x000000ff
        /*0420*/ 	.word	0x00000000
        /*0424*/ 	.short	0x010a
        /*0426*/ 	.byte	0x05
	.zero		1


	//   ....[52]....
        /*0428*/ 	.word	0x000029e0
        /*042c*/ 	.word	0x000000ff
        /*0430*/ 	.word	0x00000000
        /*0434*/ 	.short	0x010a
        /*0436*/ 	.byte	0x05
	.zero		1


	//   ....[53]....
        /*0438*/ 	.word	0x00002a70
        /*043c*/ 	.word	0x000000ff
        /*0440*/ 	.word	0x00000000
        /*0444*/ 	.short	0x010a
        /*0446*/ 	.byte	0x05
	.zero		1


	//   ....[54]....
        /*0448*/ 	.word	0x00002b10
        /*044c*/ 	.word	0x00000000
        /*0450*/ 	.word	0x00000000
        /*0454*/ 	.short	0x010a
        /*0456*/ 	.byte	0xff
	.zero		1


	//   ....[55]....
        /*0458*/ 	.word	0x00002c30
        /*045c*/ 	.word	0x00000002
        /*0460*/ 	.word	0x00000100
        /*0464*/ 	.short	0x010a
        /*0466*/ 	.byte	0xff
	.zero		1


	//   ....[56]....
        /*0468*/ 	.word	0x00002ca0
        /*046c*/ 	.word	0x00000002
        /*0470*/ 	.word	0x00000000
        /*0474*/ 	.short	0x0101
        /*0476*/ 	.byte	0xff
	.zero		1


	//   ....[57]....
        /*0478*/ 	.word	0x00002cc0
        /*047c*/ 	.word	0x000000ff
        /*0480*/ 	.word	0x000000b0
        /*0484*/ 	.short	0x010a
        /*0486*/ 	.byte	0x04
	.zero		1


	//   ....[58]....
        /*0488*/ 	.word	0x00002de0
        /*048c*/ 	.word	0x00000002
        /*0490*/ 	.word	0x000000a0
        /*0494*/ 	.short	0x010a
        /*0496*/ 	.byte	0xff
	.zero		1


	//   ....[59]....
        /*0498*/ 	.word	0x00002ee0
        /*049c*/ 	.word	0x00000002
        /*04a0*/ 	.word	0x00000000
        /*04a4*/ 	.short	0x0101
        /*04a6*/ 	.byte	0xff
	.zero		1


	//   ....[60]....
        /*04a8*/ 	.word	0x00002f70
        /*04ac*/ 	.word	0x000000ff
        /*04b0*/ 	.word	0x000000b0
        /*04b4*/ 	.short	0x0106
        /*04b6*/ 	.byte	0x04
	.zero		1


	//   ....[61]....
        /*04b8*/ 	.word	0x00002f90
        /*04bc*/ 	.word	0x000000ff
        /*04c0*/ 	.word	0x000000b0
        /*04c4*/ 	.short	0x010a
        /*04c6*/ 	.byte	0x04
	.zero		1


	//   ....[62]....
        /*04c8*/ 	.word	0x00003020
        /*04cc*/ 	.word	0x000000ff
        /*04d0*/ 	.word	0x000000b0
        /*04d4*/ 	.short	0x0106
        /*04d6*/ 	.byte	0x07
	.zero		1


	//   ....[63]....
        /*04d8*/ 	.word	0x00003060
        /*04dc*/ 	.word	0x00000000
        /*04e0*/ 	.word	0x000000b0
        /*04e4*/ 	.short	0x010a
        /*04e6*/ 	.byte	0xff
	.zero		1


	//   ....[64]....
        /*04e8*/ 	.word	0x000035b0
        /*04ec*/ 	.word	0x00000000
        /*04f0*/ 	.word	0x000000a0
        /*04f4*/ 	.short	0x010a
        /*04f6*/ 	.byte	0xff
	.zero		1


	//   ....[65]....
        /*04f8*/ 	.word	0x000036c0
        /*04fc*/ 	.word	0x00000003
        /*0500*/ 	.word	0x00000000
        /*0504*/ 	.short	0x0101
        /*0506*/ 	.byte	0xff
	.zero		1


	//   ....[66]....
        /*0508*/ 	.word	0x000036d0
        /*050c*/ 	.word	0x000000ff
        /*0510*/ 	.word	0x00000000
        /*0514*/ 	.short	0x010a
        /*0516*/ 	.byte	0x04
	.zero		1


	//   ....[67]....
        /*0518*/ 	.word	0x000036f0
        /*051c*/ 	.word	0x000000ff
        /*0520*/ 	.word	0x000000e0
        /*0524*/ 	.short	0x010a
        /*0526*/ 	.byte	0x1e
	.zero		1


	//   ....[68]....
        /*0528*/ 	.word	0x000037c0
        /*052c*/ 	.word	0x000000ff
        /*0530*/ 	.word	0x00000000
        /*0534*/ 	.short	0x010a
        /*0536*/ 	.byte	0x05
	.zero		1


	//   ....[69]....
        /*0538*/ 	.word	0x00003900
        /*053c*/ 	.word	0x000000ff
        /*0540*/ 	.word	0x00000000
        /*0544*/ 	.short	0x010a
        /*0546*/ 	.byte	0x04
	.zero		1


	//   ....[70]....
        /*0548*/ 	.word	0x00003b90
        /*054c*/ 	.word	0x000000ff
        /*0550*/ 	.word	0x00000000
        /*0554*/ 	.short	0x010a
        /*0556*/ 	.byte	0x04
	.zero		1


	//   ....[71]....
        /*0558*/ 	.word	0x00003c20
        /*055c*/ 	.word	0x000000ff
        /*0560*/ 	.word	0x00000000
        /*0564*/ 	.short	0x010a
        /*0566*/ 	.byte	0x05
	.zero		1


	//   ....[72]....
        /*0568*/ 	.word	0x00003cb0
        /*056c*/ 	.word	0x000000ff
        /*0570*/ 	.word	0x00000000
        /*0574*/ 	.short	0x010a
        /*0576*/ 	.byte	0x05
	.zero		1


	//   ....[73]....
        /*0578*/ 	.word	0x00003d40
        /*057c*/ 	.word	0x000000ff
        /*0580*/ 	.word	0x00000000
        /*0584*/ 	.short	0x010a
        /*0586*/ 	.byte	0x04
	.zero		1


	//   ....[74]....
        /*0588*/ 	.word	0x000041e0
        /*058c*/ 	.word	0x00000007
        /*0590*/ 	.word	0x000000a0
        /*0594*/ 	.short	0x010a
        /*0596*/ 	.byte	0xff
	.zero		1


	//   ....[75]....
        /*0598*/ 	.word	0x00004350
        /*059c*/ 	.word	0x00000000
        /*05a0*/ 	.word	0x00000000
        /*05a4*/ 	.short	0x0101
        /*05a6*/ 	.byte	0xff
	.zero		1


	//   ....[76]....
        /*05a8*/ 	.word	0x000047c0
        /*05ac*/ 	.word	0x000000ff
        /*05b0*/ 	.word	0x00000098
        /*05b4*/ 	.short	0x010a
        /*05b6*/ 	.byte	0x11
	.zero		1


	//   ....[77]....
        /*05b8*/ 	.word	0x00004940
        /*05bc*/ 	.word	0x000000ff
        /*05c0*/ 	.word	0x00000088
        /*05c4*/ 	.short	0x010a
        /*05c6*/ 	.byte	0x11
	.zero		1


	//   ....[78]....
        /*05c8*/ 	.word	0x00004b50
        /*05cc*/ 	.word	0x000000ff
        /*05d0*/ 	.word	0x00000080
        /*05d4*/ 	.short	0x010b
        /*05d6*/ 	.byte	0x11
	.zero		1


	//   ....[79]....
        /*05d8*/ 	.word	0x00004b60
        /*05dc*/ 	.word	0x000000ff
        /*05e0*/ 	.word	0x00000000
        /*05e4*/ 	.short	0x0101
        /*05e6*/ 	.byte	0x1b
	.zero		1


	//   ....[80]....
        /*05e8*/ 	.word	0x00004ba0
        /*05ec*/ 	.word	0x00000000
        /*05f0*/ 	.word	0x00000088
        /*05f4*/ 	.short	0x010a
        /*05f6*/ 	.byte	0xff
	.zero		1


	//   ....[81]....
        /*05f8*/ 	.word	0x00004eb0
        /*05fc*/ 	.word	0x00000003
        /*0600*/ 	.word	0x000000a0
        /*0604*/ 	.short	0x010a
        /*0606*/ 	.byte	0xff
	.zero		1


	//   ....[82]....
        /*0608*/ 	.word	0x00005030
        /*060c*/ 	.word	0x00000000
        /*0610*/ 	.word	0x00000000
        /*0614*/ 	.short	0x0101
        /*0616*/ 	.byte	0xff
	.zero		1


	//   ....[83]....
        /*0618*/ 	.word	0x00005ad0
        /*061c*/ 	.word	0x000000ff
        /*0620*/ 	.word	0x00000080
        /*0624*/ 	.short	0x010a
        /*0626*/ 	.byte	0x2c
	.zero		1


	//   ....[84]....
        /*0628*/ 	.word	0x00005ae0
        /*062c*/ 	.word	0x00000016
        /*0630*/ 	.word	0x000000c0
        /*0634*/ 	.short	0x010a
        /*0636*/ 	.byte	0xff
	.zero		1


	//   ....[85]....
        /*0638*/ 	.word	0x00005c70
        /*063c*/ 	.word	0x000000ff
        /*0640*/ 	.word	0x00000080
        /*0644*/ 	.short	0x010a
        /*0646*/ 	.byte	0x2c
	.zero		1


	//   ....[86]....
        /*0648*/ 	.word	0x00005d70
        /*064c*/ 	.word	0x000000ff
        /*0650*/ 	.word	0x00000000
        /*0654*/ 	.short	0x0101
        /*0656*/ 	.byte	0x04
	.zero		1


	//   ....[87]....
        /*0658*/ 	.word	0x00005dd0
        /*065c*/ 	.word	0x00000016
        /*0660*/ 	.word	0x000000c0
        /*0664*/ 	.short	0x010a
        /*0666*/ 	.byte	0xff
	.zero		1


	//   ....[88]....
        /*0668*/ 	.word	0x00006430
        /*066c*/ 	.word	0x000000ff
        /*0670*/ 	.word	0x00000000
        /*0674*/ 	.short	0x0101
        /*0676*/ 	.byte	0x04
	.zero		1


	//   ....[89]....
        /*0678*/ 	.word	0x00007230
        /*067c*/ 	.word	0x00000000
        /*0680*/ 	.word	0x00000110
        /*0684*/ 	.short	0x010a
        /*0686*/ 	.byte	0xff
	.zero		1


	//   ....[90]....
        /*0688*/ 	.word	0x00007290
        /*068c*/ 	.word	0x00000000
        /*0690*/ 	.word	0x00000040
        /*0694*/ 	.short	0x010a
        /*0696*/ 	.byte	0xff
	.zero		1


	//   ....[91]....
        /*0698*/ 	.word	0x000072f0
        /*069c*/ 	.word	0x00000000
        /*06a0*/ 	.word	0x00000040
        /*06a4*/ 	.short	0x010a
        /*06a6*/ 	.byte	0xff
	.zero		1


	//   ....[92]....
        /*06a8*/ 	.word	0x00007340
        /*06ac*/ 	.word	0x00000003
        /*06b0*/ 	.word	0x000000a0
        /*06b4*/ 	.short	0x010a
        /*06b6*/ 	.byte	0xff
	.zero		1


	//   ....[93]....
        /*06b8*/ 	.word	0x000073a0
        /*06bc*/ 	.word	0x00000000
        /*06c0*/ 	.word	0x00000000
        /*06c4*/ 	.short	0x010a
        /*06c6*/ 	.byte	0xff
	.zero		1


	//   ....[94]....
        /*06c8*/ 	.word	0x00007400
        /*06cc*/ 	.word	0x00000000
        /*06d0*/ 	.word	0x00000000
        /*06d4*/ 	.short	0x010a
        /*06d6*/ 	.byte	0xff
	.zero		1


	//   ....[95]....
        /*06d8*/ 	.word	0x00007460
        /*06dc*/ 	.word	0x00000000
        /*06e0*/ 	.word	0x00000000
        /*06e4*/ 	.short	0x010a
        /*06e6*/ 	.byte	0xff
	.zero		1


	//   ....[96]....
        /*06e8*/ 	.word	0x000074c0
        /*06ec*/ 	.word	0x00000000
        /*06f0*/ 	.word	0x00000000
        /*06f4*/ 	.short	0x010a
        /*06f6*/ 	.byte	0xff
	.zero		1


	//   ....[97]....
        /*06f8*/ 	.word	0x00007520
        /*06fc*/ 	.word	0x00000000
        /*0700*/ 	.word	0x00000000
        /*0704*/ 	.short	0x010a
        /*0706*/ 	.byte	0xff
	.zero		1


	//   ....[98]....
        /*0708*/ 	.word	0x00007580
        /*070c*/ 	.word	0x00000000
        /*0710*/ 	.word	0x00000000
        /*0714*/ 	.short	0x010a
        /*0716*/ 	.byte	0xff
	.zero		1


	//   ....[99]....
        /*0718*/ 	.word	0x000075e0
        /*071c*/ 	.word	0x00000000
        /*0720*/ 	.word	0x00000000
        /*0724*/ 	.short	0x010a
        /*0726*/ 	.byte	0xff
	.zero		1


	//   ....[100]....
        /*0728*/ 	.word	0x00007630
        /*072c*/ 	.word	0x00000002
        /*0730*/ 	.word	0x00000100
        /*0734*/ 	.short	0x010a
        /*0736*/ 	.byte	0xff
	.zero		1


	//   ....[101]....
        /*0738*/ 	.word	0x00007690
        /*073c*/ 	.word	0x00000002
        /*0740*/ 	.word	0x000000b0
        /*0744*/ 	.short	0x010a
        /*0746*/ 	.byte	0xff
	.zero		1


	//   ....[102]....
        /*0748*/ 	.word	0x000076e0
        /*074c*/ 	.word	0x00000002
        /*0750*/ 	.word	0x000000a0
        /*0754*/ 	.short	0x010a
        /*0756*/ 	.byte	0xff
	.zero		1


	//   ....[103]....
        /*0758*/ 	.word	0x00007740
        /*075c*/ 	.word	0x00000000
        /*0760*/ 	.word	0x000000b0
        /*0764*/ 	.short	0x010a
        /*0766*/ 	.byte	0xff
	.zero		1


	//   ....[104]....
        /*0768*/ 	.word	0x00007790
        /*076c*/ 	.word	0x00000000
        /*0770*/ 	.word	0x000000a0
        /*0774*/ 	.short	0x010a
        /*0776*/ 	.byte	0xff
	.zero		1


	//   ....[105]....
        /*0778*/ 	.word	0x000077f0
        /*077c*/ 	.word	0x00000002
        /*0780*/ 	.word	0x000000e0
        /*0784*/ 	.short	0x010a
        /*0786*/ 	.byte	0xff
	.zero		1


	//   ....[106]....
        /*0788*/ 	.word	0x00007850
        /*078c*/ 	.word	0x00000000
        /*0790*/ 	.word	0x00000000
        /*0794*/ 	.short	0x010a
        /*0796*/ 	.byte	0xff
	.zero		1


	//   ....[107]....
        /*0798*/ 	.word	0x000078b0
        /*079c*/ 	.word	0x00000000
        /*07a0*/ 	.word	0x00000000
        /*07a4*/ 	.short	0x010a
        /*07a6*/ 	.byte	0xff
	.zero		1


	//   ....[108]....
        /*07a8*/ 	.word	0x00007910
        /*07ac*/ 	.word	0x00000000
        /*07b0*/ 	.word	0x00000000
        /*07b4*/ 	.short	0x010a
        /*07b6*/ 	.byte	0xff
	.zero		1


	//   ....[109]....
        /*07b8*/ 	.word	0x00007970
        /*07bc*/ 	.word	0x00000000
        /*07c0*/ 	.word	0x00000000
        /*07c4*/ 	.short	0x010a
        /*07c6*/ 	.byte	0xff
	.zero		1


	//   ....[110]....
        /*07c8*/ 	.word	0x000079d0
        /*07cc*/ 	.word	0x00000000
        /*07d0*/ 	.word	0x00000000
        /*07d4*/ 	.short	0x010a
        /*07d6*/ 	.byte	0xff
	.zero		1


	//   ....[111]....
        /*07d8*/ 	.word	0x00007a20
        /*07dc*/ 	.word	0x00000007
        /*07e0*/ 	.word	0x000000a0
        /*07e4*/ 	.short	0x010a
        /*07e6*/ 	.byte	0xff
	.zero		1


	//   ....[112]....
        /*07e8*/ 	.word	0x00007a80
        /*07ec*/ 	.word	0x00000000
        /*07f0*/ 	.word	0x00000098
        /*07f4*/ 	.short	0x010a
        /*07f6*/ 	.byte	0xff
	.zero		1


	//   ....[113]....
        /*07f8*/ 	.word	0x00007ae0
        /*07fc*/ 	.word	0x00000000
        /*0800*/ 	.word	0x00000088
        /*0804*/ 	.short	0x010a
        /*0806*/ 	.byte	0xff
	.zero		1


	//   ....[114]....
        /*0808*/ 	.word	0x00007b30
        /*080c*/ 	.word	0x00000003
        /*0810*/ 	.word	0x000000a0
        /*0814*/ 	.short	0x010a
        /*0816*/ 	.byte	0xff
	.zero		1


	//   ....[115]....
        /*0818*/ 	.word	0x00007b90
        /*081c*/ 	.word	0x00000000
        /*0820*/ 	.word	0x00000080
        /*0824*/ 	.short	0x010a
        /*0826*/ 	.byte	0xff
	.zero		1


	//   ....[116]....
        /*0828*/ 	.word	0x00007be0
        /*082c*/ 	.word	0x00000016
        /*0830*/ 	.word	0x000000c0
        /*0834*/ 	.short	0x010a
        /*0836*/ 	.byte	0xff
	.zero		1


	//----- nvinfo : EIATTR_NUM_MBARRIERS
	.align		4
.L_47:
        /*0838*/ 	.byte	0x03, 0x38
        /*083a*/ 	.short	0x0024


	//----- nvinfo : EIATTR_EXIT_INSTR_OFFSETS
	.align		4
        /*083c*/ 	.byte	0x04, 0x1c
        /*083e*/ 	.short	(.L_49 - .L_48)


	//   ....[0]....
.L_48:
        /*0840*/ 	.word	0x00002b40


	//   ....[1]....
        /*0844*/ 	.word	0x00003030


	//   ....[2]....
        /*0848*/ 	.word	0x00003090


	//   ....[3]....
        /*084c*/ 	.word	0x00003fa0


	//   ....[4]....
        /*0850*/ 	.word	0x00004bd0


	//   ....[5]....
        /*0854*/ 	.word	0x00004c10


	//   ....[6]....
        /*0858*/ 	.word	0x00007220


	//----- nvinfo : EIATTR_MAX_THREADS
	.align		4
.L_49:
        /*085c*/ 	.byte	0x04, 0x05
        /*085e*/ 	.short	(.L_51 - .L_50)
.L_50:
        /*0860*/ 	.word	0x00000100
        /*0864*/ 	.word	0x00000001
        /*0868*/ 	.word	0x00000001


	//----- nvinfo : EIATTR_CRS_STACK_SIZE
	.align		4
.L_51:
        /*086c*/ 	.byte	0x04, 0x1e
        /*086e*/ 	.short	(.L_53 - .L_52)
.L_52:
        /*0870*/ 	.word	0x00000000


	//----- nvinfo : EIATTR_CBANK_PARAM_SIZE
	.align		4
.L_53:
        /*0874*/ 	.byte	0x03, 0x19
        /*0876*/ 	.short	0x0800


	//----- nvinfo : EIATTR_PARAM_CBANK
	.align		4
        /*0878*/ 	.byte	0x04, 0x0a
        /*087a*/ 	.short	(.L_55 - .L_54)
	.align		4
.L_54:
        /*087c*/ 	.word	index@(.nv.constant0._ZN7cutlass13device_kernelINS_4gemm6kernel13GemmUniversalIN4cute5tupleIJiiiiEEENS1_10collective13CollectiveMmaINS1_35MainloopSm100TmaUmmaWarpSpecializedILi8ELi2ELi4ENS5_IJNS4_1CILi1EEENSA_ILi2EEESB_EEEEENS5_IJNSA_ILi128EEENSA_ILi64EEESF_EEENS_12float_e5m2_tENS5_IJlSB_lEEESI_SJ_NS4_8TiledMMAINS4_8MMA_AtomIJNS4_10MMA_TraitsINS4_19SM100_MMA_F8F6F4_SSEJSI_SI_fSF_SG_NS4_17integral_constantINS4_4UMMA5MajorELSQ_0EEESR_NSO_INSP_7ScaleInELSS_0EEEST_EEEEEENS4_6LayoutINS5_IJSB_SB_SB_EEENS5_IJNSA_ILi0EEESY_SY_EEEEENS5_IJNS4_10UnderscoreES11_S11_EEEEENS4_23SM90_TMA_LOAD_MULTICASTENS4_14ComposedLayoutINS4_7SwizzleILi3ELi4ELi3EEENS4_18smem_ptr_flag_bitsILi8EEENSW_INS5_IJNSA_ILi8EEESF_EEENS5_IJSF_SB_EEEEEEEvNS4_8identityENS4_13SM90_TMA_LOADES1E_vS1F_EENS_8epilogue10collective18CollectiveEpilogueINS1I_23Sm100TmaWarpSpecializedILi1ELi1ELi64ELb0ELb0EEEJSH_NS5_IJNSW_ISF_SB_EENSW_ISG_SB_EEEEESI_SJ_SI_SJ_NS1I_6fusion15FusionCallbacksIS1M_NS1Q_17LinearCombinationISI_fSI_fLNS_15FloatRoundStyleE2EEESH_S1P_JEEENS4_5SM1004TMEM4LOAD26SM100_TMEM_LOAD_32dp32b64xES1G_NS15_INS16_ILi2ELi4ELi3EEES19_NSW_INS5_IJS1A_SG_EEENS5_IJSG_SB_EEEEEEENS4_39AutoVectorizingCopyWithAssumedAlignmentILi128EEENS4_14SM90_TMA_STOREES24_S26_S26_EEEvvEEEEvNT_6ParamsE)
        /*0880*/ 	.short	0x0380
        /*0882*/ 	.short	0x0800


	//----- nvinfo : EIATTR_SW_WAR
	.align		4
.L_55:
        /*0884*/ 	.byte	0x04, 0x36
        /*0886*/ 	.short	(.L_57 - .L_56)
.L_56:
        /*0888*/ 	.word	0x00000008
.L_57:


//--------------------- .nv.callgraph             --------------------------
	.section	.nv.callgraph,"",@"SHT_CUDA_CALLGRAPH"
	.align	4
	.sectionentsize	8
	.align		4
        /*0000*/ 	.word	0x00000000
	.align		4
        /*0004*/ 	.word	0xffffffff
	.align		4
        /*0008*/ 	.word	index@(_ZN7cutlass13device_kernelINS_4gemm6kernel13GemmUniversalIN4cute5tupleIJiiiiEEENS1_10collective13CollectiveMmaINS1_35MainloopSm100TmaUmmaWarpSpecializedILi8ELi2ELi4ENS5_IJNS4_1CILi1EEENSA_ILi2EEESB_EEEEENS5_IJNSA_ILi128EEENSA_ILi64EEESF_EEENS_12float_e5m2_tENS5_IJlSB_lEEESI_SJ_NS4_8TiledMMAINS4_8MMA_AtomIJNS4_10MMA_TraitsINS4_19SM100_MMA_F8F6F4_SSEJSI_SI_fSF_SG_NS4_17integral_constantINS4_4UMMA5MajorELSQ_0EEESR_NSO_INSP_7ScaleInELSS_0EEEST_EEEEEENS4_6LayoutINS5_IJSB_SB_SB_EEENS5_IJNSA_ILi0EEESY_SY_EEEEENS5_IJNS4_10UnderscoreES11_S11_EEEEENS4_23SM90_TMA_LOAD_MULTICASTENS4_14ComposedLayoutINS4_7SwizzleILi3ELi4ELi3EEENS4_18smem_ptr_flag_bitsILi8EEENSW_INS5_IJNSA_ILi8EEESF_EEENS5_IJSF_SB_EEEEEEEvNS4_8identityENS4_13SM90_TMA_LOADES1E_vS1F_EENS_8epilogue10collective18CollectiveEpilogueINS1I_23Sm100TmaWarpSpecializedILi1ELi1ELi64ELb0ELb0EEEJSH_NS5_IJNSW_ISF_SB_EENSW_ISG_SB_EEEEESI_SJ_SI_SJ_NS1I_6fusion15FusionCallbacksIS1M_NS1Q_17LinearCombinationISI_fSI_fLNS_15FloatRoundStyleE2EEESH_S1P_JEEENS4_5SM1004TMEM4LOAD26SM100_TMEM_LOAD_32dp32b64xES1G_NS15_INS16_ILi2ELi4ELi3EEES19_NSW_INS5_IJS1A_SG_EEENS5_IJSG_SB_EEEEEEENS4_39AutoVectorizingCopyWithAssumedAlignmentILi128EEENS4_14SM90_TMA_STOREES24_S26_S26_EEEvvEEEEvNT_6ParamsE)
	.align		4
        /*000c*/ 	.word	index@(__assertfail)
	.align		4
        /*0010*/ 	.word	0x00000000
	.align		4
        /*0014*/ 	.word	0xfffffffe
	.align		4
        /*0018*/ 	.word	0x00000000
	.align		4
        /*001c*/ 	.word	0xfffffffd
	.align		4
        /*0020*/ 	.word	0x00000000
	.align		4
        /*0024*/ 	.word	0xfffffffc


//--------------------- .nv.constant4             --------------------------
	.section	.nv.constant4,"a",@progbits
	.align	8
	.align		8
.nv.constant4:
        /*0000*/ 	.dword	__assertfail
	.align		8
        /*0008*/ 	.dword	__unnamed_1
	.align		8
        /*0010*/ 	.dword	__unnamed_2
	.align		8
        /*0018*/ 	.dword	_ZN40_INTERNAL_50d1d385_4_k_cu_35593d2c_335164cuda3std3__45__cpo5beginE
	.align		8
        /*0020*/ 	.dword	_ZN40_INTERNAL_50d1d385_4_k_cu_35593d2c_335164cuda3std3__45__cpo3endE
	.align		8
        /*0028*/ 	.dword	_ZN40_INTERNAL_50d1d385_4_k_cu_35593d2c_335164cuda3std3__45__cpo6cbeginE
	.align		8
        /*0030*/ 	.dword	_ZN40_INTERNAL_50d1d385_4_k_cu_35593d2c_335164cuda3std3__45__cpo4cendE
	.align		8
        /*0038*/ 	.dword	_ZN40_INTERNAL_50d1d385_4_k_cu_35593d2c_335164cuda3std3__442_GLOBAL__N__50d1d385_4_k_cu_35593d2c_335166ignoreE
	.align		8
        /*0040*/ 	.dword	_ZN40_INTERNAL_50d1d385_4_k_cu_35593d2c_335164cuda3std3__419piecewise_constructE
	.align		8
        /*0048*/ 	.dword	_ZN40_INTERNAL_50d1d385_4_k_cu_35593d2c_335164cuda3std3__48in_placeE
	.align		8
        /*0050*/ 	.dword	_ZN40_INTERNAL_50d1d385_4_k_cu_35593d2c_335164cuda3std6ranges3__45__cpo4swapE
	.align		8
        /*0058*/ 	.dword	_ZN40_INTERNAL_50d1d385_4_k_cu_35593d2c_335164cuda3std6ranges3__45__cpo9iter_moveE
	.align		8
        /*0060*/ 	.dword	_ZN40_INTERNAL_50d1d385_4_k_cu_35593d2c_335164cute7productE
	.align		8
        /*0068*/ 	.dword	_ZN40_INTERNAL_50d1d385_4_k_cu_35593d2c_335164cute1_E
	.align		8
        /*0070*/ 	.dword	$str$25
	.align		8
        /*0078*/ 	.dword	$str$26
	.align		8
        /*0080*/ 	.dword	$str$27
	.align		8
        /*0088*/ 	.dword	$str$28


//--------------------- .text._ZN7cutlass13device_kernelINS_4gemm6kernel13GemmUniversalIN4cute5tupleIJiiiiEEENS1_10collective13CollectiveMmaINS1_35MainloopSm100TmaUmmaWarpSpecializedILi8ELi2ELi4ENS5_IJNS4_1CILi1EEENSA_ILi2EEESB_EEEEENS5_IJNSA_ILi128EEENSA_ILi64EEESF_EEENS_12float_e5m2_tENS5_IJlSB_lEEESI_SJ_NS4_8TiledMMAINS4_8MMA_AtomIJNS4_10MMA_TraitsINS4_19SM100_MMA_F8F6F4_SSEJSI_SI_fSF_SG_NS4_17integral_constantINS4_4UMMA5MajorELSQ_0EEESR_NSO_INSP_7ScaleInELSS_0EEEST_EEEEEENS4_6LayoutINS5_IJSB_SB_SB_EEENS5_IJNSA_ILi0EEESY_SY_EEEEENS5_IJNS4_10UnderscoreES11_S11_EEEEENS4_23SM90_TMA_LOAD_MULTICASTENS4_14ComposedLayoutINS4_7SwizzleILi3ELi4ELi3EEENS4_18smem_ptr_flag_bitsILi8EEENSW_INS5_IJNSA_ILi8EEESF_EEENS5_IJSF_SB_EEEEEEEvNS4_8identityENS4_13SM90_TMA_LOADES1E_vS1F_EENS_8epilogue10collective18CollectiveEpilogueINS1I_23Sm100TmaWarpSpecializedILi1ELi1ELi64ELb0ELb0EEEJSH_NS5_IJNSW_ISF_SB_EENSW_ISG_SB_EEEEESI_SJ_SI_SJ_NS1I_6fusion15FusionCallbacksIS1M_NS1Q_17LinearCombinationISI_fSI_fLNS_15FloatRoundStyleE2EEESH_S1P_JEEENS4_5SM1004TMEM4LOAD26SM100_TMEM_LOAD_32dp32b64xES1G_NS15_INS16_ILi2ELi4ELi3EEES19_NSW_INS5_IJS1A_SG_EEENS5_IJSG_SB_EEEEEEENS4_39AutoVectorizingCopyWithAssumedAlignmentILi128EEENS4_14SM90_TMA_STOREES24_S26_S26_EEEvvEEEEvNT_6ParamsE --------------------------
	.section	.text._ZN7cutlass13device_kernelINS_4gemm6kernel13GemmUniversalIN4cute5tupleIJiiiiEEENS1_10collective13CollectiveMmaINS1_35MainloopSm100TmaUmmaWarpSpecializedILi8ELi2ELi4ENS5_IJNS4_1CILi1EEENSA_ILi2EEESB_EEEEENS5_IJNSA_ILi128EEENSA_ILi64EEESF_EEENS_12float_e5m2_tENS5_IJlSB_lEEESI_SJ_NS4_8TiledMMAINS4_8MMA_AtomIJNS4_10MMA_TraitsINS4_19SM100_MMA_F8F6F4_SSEJSI_SI_fSF_SG_NS4_17integral_constantINS4_4UMMA5MajorELSQ_0EEESR_NSO_INSP_7ScaleInELSS_0EEEST_EEEEEENS4_6LayoutINS5_IJSB_SB_SB_EEENS5_IJNSA_ILi0EEESY_SY_EEEEENS5_IJNS4_10UnderscoreES11_S11_EEEEENS4_23SM90_TMA_LOAD_MULTICASTENS4_14ComposedLayoutINS4_7SwizzleILi3ELi4ELi3EEENS4_18smem_ptr_flag_bitsILi8EEENSW_INS5_IJNSA_ILi8EEESF_EEENS5_IJSF_SB_EEEEEEEvNS4_8identityENS4_13SM90_TMA_LOADES1E_vS1F_EENS_8epilogue10collective18CollectiveEpilogueINS1I_23Sm100TmaWarpSpecializedILi1ELi1ELi64ELb0ELb0EEEJSH_NS5_IJNSW_ISF_SB_EENSW_ISG_SB_EEEEESI_SJ_SI_SJ_NS1I_6fusion15FusionCallbacksIS1M_NS1Q_17LinearCombinationISI_fSI_fLNS_15FloatRoundStyleE2EEESH_S1P_JEEENS4_5SM1004TMEM4LOAD26SM100_TMEM_LOAD_32dp32b64xES1G_NS15_INS16_ILi2ELi4ELi3EEES19_NSW_INS5_IJS1A_SG_EEENS5_IJSG_SB_EEEEEEENS4_39AutoVectorizingCopyWithAssumedAlignmentILi128EEENS4_14SM90_TMA_STOREES24_S26_S26_EEEvvEEEEvNT_6ParamsE,"ax",@progbits
	.align	128
.text._ZN7cutlass13device_kernelINS_4gemm6kernel13GemmUniversalIN4cute5tupleIJiiiiEEENS1_10collective13CollectiveMmaINS1_35MainloopSm100TmaUmmaWarpSpecializedILi8ELi2ELi4ENS5_IJNS4_1CILi1EEENSA_ILi2EEESB_EEEEENS5_IJNSA_ILi128EEENSA_ILi64EEESF_EEENS_12float_e5m2_tENS5_IJlSB_lEEESI_SJ_NS4_8TiledMMAINS4_8MMA_AtomIJNS4_10MMA_TraitsINS4_19SM100_MMA_F8F6F4_SSEJSI_SI_fSF_SG_NS4_17integral_constantINS4_4UMMA5MajorELSQ_0EEESR_NSO_INSP_7ScaleInELSS_0EEEST_EEEEEENS4_6LayoutINS5_IJSB_SB_SB_EEENS5_IJNSA_ILi0EEESY_SY_EEEEENS5_IJNS4_10UnderscoreES11_S11_EEEEENS4_23SM90_TMA_LOAD_MULTICASTENS4_14ComposedLayoutINS4_7SwizzleILi3ELi4ELi3EEENS4_18smem_ptr_flag_bitsILi8EEENSW_INS5_IJNSA_ILi8EEESF_EEENS5_IJSF_SB_EEEEEEEvNS4_8identityENS4_13SM90_TMA_LOADES1E_vS1F_EENS_8epilogue10collective18CollectiveEpilogueINS1I_23Sm100TmaWarpSpecializedILi1ELi1ELi64ELb0ELb0EEEJSH_NS5_IJNSW_ISF_SB_EENSW_ISG_SB_EEEEESI_SJ_SI_SJ_NS1I_6fusion15FusionCallbacksIS1M_NS1Q_17LinearCombinationISI_fSI_fLNS_15FloatRoundStyleE2EEESH_S1P_JEEENS4_5SM1004TMEM4LOAD26SM100_TMEM_LOAD_32dp32b64xES1G_NS15_INS16_ILi2ELi4ELi3EEES19_NSW_INS5_IJS1A_SG_EEENS5_IJSG_SB_EEEEEEENS4_39AutoVectorizingCopyWithAssumedAlignmentILi128EEENS4_14SM90_TMA_STOREES24_S26_S26_EEEvvEEEEvNT_6ParamsE:
        .type           _ZN7cutlass13device_kernelINS_4gemm6kernel13GemmUniversalIN4cute5tupleIJiiiiEEENS1_10collective13CollectiveMmaINS1_35MainloopSm100TmaUmmaWarpSpecializedILi8ELi2ELi4ENS5_IJNS4_1CILi1EEENSA_ILi2EEESB_EEEEENS5_IJNSA_ILi128EEENSA_ILi64EEESF_EEENS_12float_e5m2_tENS5_IJlSB_lEEESI_SJ_NS4_8TiledMMAINS4_8MMA_AtomIJNS4_10MMA_TraitsINS4_19SM100_MMA_F8F6F4_SSEJSI_SI_fSF_SG_NS4_17integral_constantINS4_4UMMA5MajorELSQ_0EEESR_NSO_INSP_7ScaleInELSS_0EEEST_EEEEEENS4_6LayoutINS5_IJSB_SB_SB_EEENS5_IJNSA_ILi0EEESY_SY_EEEEENS5_IJNS4_10UnderscoreES11_S11_EEEEENS4_23SM90_TMA_LOAD_MULTICASTENS4_14ComposedLayoutINS4_7SwizzleILi3ELi4ELi3EEENS4_18smem_ptr_flag_bitsILi8EEENSW_INS5_IJNSA_ILi8EEESF_EEENS5_IJSF_SB_EEEEEEEvNS4_8identityENS4_13SM90_TMA_LOADES1E_vS1F_EENS_8epilogue10collective18CollectiveEpilogueINS1I_23Sm100TmaWarpSpecializedILi1ELi1ELi64ELb0ELb0EEEJSH_NS5_IJNSW_ISF_SB_EENSW_ISG_SB_EEEEESI_SJ_SI_SJ_NS1I_6fusion15FusionCallbacksIS1M_NS1Q_17LinearCombinationISI_fSI_fLNS_15FloatRoundStyleE2EEESH_S1P_JEEENS4_5SM1004TMEM4LOAD26SM100_TMEM_LOAD_32dp32b64xES1G_NS15_INS16_ILi2ELi4ELi3EEES19_NSW_INS5_IJS1A_SG_EEENS5_IJSG_SB_EEEEEEENS4_39AutoVectorizingCopyWithAssumedAlignmentILi128EEENS4_14SM90_TMA_STOREES24_S26_S26_EEEvvEEEEvNT_6ParamsE,@function
        .size           _ZN7cutlass13device_kernelINS_4gemm6kernel13GemmUniversalIN4cute5tupleIJiiiiEEENS1_10collective13CollectiveMmaINS1_35MainloopSm100TmaUmmaWarpSpecializedILi8ELi2ELi4ENS5_IJNS4_1CILi1EEENSA_ILi2EEESB_EEEEENS5_IJNSA_ILi128EEENSA_ILi64EEESF_EEENS_12float_e5m2_tENS5_IJlSB_lEEESI_SJ_NS4_8TiledMMAINS4_8MMA_AtomIJNS4_10MMA_TraitsINS4_19SM100_MMA_F8F6F4_SSEJSI_SI_fSF_SG_NS4_17integral_constantINS4_4UMMA5MajorELSQ_0EEESR_NSO_INSP_7ScaleInELSS_0EEEST_EEEEEENS4_6LayoutINS5_IJSB_SB_SB_EEENS5_IJNSA_ILi0EEESY_SY_EEEEENS5_IJNS4_10UnderscoreES11_S11_EEEEENS4_23SM90_TMA_LOAD_MULTICASTENS4_14ComposedLayoutINS4_7SwizzleILi3ELi4ELi3EEENS4_18smem_ptr_flag_bitsILi8EEENSW_INS5_IJNSA_ILi8EEESF_EEENS5_IJSF_SB_EEEEEEEvNS4_8identityENS4_13SM90_TMA_LOADES1E_vS1F_EENS_8epilogue10collective18CollectiveEpilogueINS1I_23Sm100TmaWarpSpecializedILi1ELi1ELi64ELb0ELb0EEEJSH_NS5_IJNSW_ISF_SB_EENSW_ISG_SB_EEEEESI_SJ_SI_SJ_NS1I_6fusion15FusionCallbacksIS1M_NS1Q_17LinearCombinationISI_fSI_fLNS_15FloatRoundStyleE2EEESH_S1P_JEEENS4_5SM1004TMEM4LOAD26SM100_TMEM_LOAD_32dp32b64xES1G_NS15_INS16_ILi2ELi4ELi3EEES19_NSW_INS5_IJS1A_SG_EEENS5_IJSG_SB_EEEEEEENS4_39AutoVectorizingCopyWithAssumedAlignmentILi128EEENS4_14SM90_TMA_STOREES24_S26_S26_EEEvvEEEEvNT_6ParamsE,(.L_x_148 - _ZN7cutlass13device_kernelINS_4gemm6kernel13GemmUniversalIN4cute5tupleIJiiiiEEENS1_10collective13CollectiveMmaINS1_35MainloopSm100TmaUmmaWarpSpecializedILi8ELi2ELi4ENS5_IJNS4_1CILi1EEENSA_ILi2EEESB_EEEEENS5_IJNSA_ILi128EEENSA_ILi64EEESF_EEENS_12float_e5m2_tENS5_IJlSB_lEEESI_SJ_NS4_8TiledMMAINS4_8MMA_AtomIJNS4_10MMA_TraitsINS4_19SM100_MMA_F8F6F4_SSEJSI_SI_fSF_SG_NS4_17integral_constantINS4_4UMMA5MajorELSQ_0EEESR_NSO_INSP_7ScaleInELSS_0EEEST_EEEEEENS4_6LayoutINS5_IJSB_SB_SB_EEENS5_IJNSA_ILi0EEESY_SY_EEEEENS5_IJNS4_10UnderscoreES11_S11_EEEEENS4_23SM90_TMA_LOAD_MULTICASTENS4_14ComposedLayoutINS4_7SwizzleILi3ELi4ELi3EEENS4_18smem_ptr_flag_bitsILi8EEENSW_INS5_IJNSA_ILi8EEESF_EEENS5_IJSF_SB_EEEEEEEvNS4_8identityENS4_13SM90_TMA_LOADES1E_vS1F_EENS_8epilogue10collective18CollectiveEpilogueINS1I_23Sm100TmaWarpSpecializedILi1ELi1ELi64ELb0ELb0EEEJSH_NS5_IJNSW_ISF_SB_EENSW_ISG_SB_EEEEESI_SJ_SI_SJ_NS1I_6fusion15FusionCallbacksIS1M_NS1Q_17LinearCombinationISI_fSI_fLNS_15FloatRoundStyleE2EEESH_S1P_JEEENS4_5SM1004TMEM4LOAD26SM100_TMEM_LOAD_32dp32b64xES1G_NS15_INS16_ILi2ELi4ELi3EEES19_NSW_INS5_IJS1A_SG_EEENS5_IJSG_SB_EEEEEEENS4_39AutoVectorizingCopyWithAssumedAlignmentILi128EEENS4_14SM90_TMA_STOREES24_S26_S26_EEEvvEEEEvNT_6ParamsE)
        .other          _ZN7cutlass13device_kernelINS_4gemm6kernel13GemmUniversalIN4cute5tupleIJiiiiEEENS1_10collective13CollectiveMmaINS1_35MainloopSm100TmaUmmaWarpSpecializedILi8ELi2ELi4ENS5_IJNS4_1CILi1EEENSA_ILi2EEESB_EEEEENS5_IJNSA_ILi128EEENSA_ILi64EEESF_EEENS_12float_e5m2_tENS5_IJlSB_lEEESI_SJ_NS4_8TiledMMAINS4_8MMA_AtomIJNS4_10MMA_TraitsINS4_19SM100_MMA_F8F6F4_SSEJSI_SI_fSF_SG_NS4_17integral_constantINS4_4UMMA5MajorELSQ_0EEESR_NSO_INSP_7ScaleInELSS_0EEEST_EEEEEENS4_6LayoutINS5_IJSB_SB_SB_EEENS5_IJNSA_ILi0EEESY_SY_EEEEENS5_IJNS4_10UnderscoreES11_S11_EEEEENS4_23SM90_TMA_LOAD_MULTICASTENS4_14ComposedLayoutINS4_7SwizzleILi3ELi4ELi3EEENS4_18smem_ptr_flag_bitsILi8EEENSW_INS5_IJNSA_ILi8EEESF_EEENS5_IJSF_SB_EEEEEEEvNS4_8identityENS4_13SM90_TMA_LOADES1E_vS1F_EENS_8epilogue10collective18CollectiveEpilogueINS1I_23Sm100TmaWarpSpecializedILi1ELi1ELi64ELb0ELb0EEEJSH_NS5_IJNSW_ISF_SB_EENSW_ISG_SB_EEEEESI_SJ_SI_SJ_NS1I_6fusion15FusionCallbacksIS1M_NS1Q_17LinearCombinationISI_fSI_fLNS_15FloatRoundStyleE2EEESH_S1P_JEEENS4_5SM1004TMEM4LOAD26SM100_TMEM_LOAD_32dp32b64xES1G_NS15_INS16_ILi2ELi4ELi3EEES19_NSW_INS5_IJS1A_SG_EEENS5_IJSG_SB_EEEEEEENS4_39AutoVectorizingCopyWithAssumedAlignmentILi128EEENS4_14SM90_TMA_STOREES24_S26_S26_EEEvvEEEEvNT_6ParamsE,@"STO_CUDA_ENTRY STV_DEFAULT"
_ZN7cutlass13device_kernelINS_4gemm6kernel13GemmUniversalIN4cute5tupleIJiiiiEEENS1_10collective13CollectiveMmaINS1_35MainloopSm100TmaUmmaWarpSpecializedILi8ELi2ELi4ENS5_IJNS4_1CILi1EEENSA_ILi2EEESB_EEEEENS5_IJNSA_ILi128EEENSA_ILi64EEESF_EEENS_12float_e5m2_tENS5_IJlSB_lEEESI_SJ_NS4_8TiledMMAINS4_8MMA_AtomIJNS4_10MMA_TraitsINS4_19SM100_MMA_F8F6F4_SSEJSI_SI_fSF_SG_NS4_17integral_constantINS4_4UMMA5MajorELSQ_0EEESR_NSO_INSP_7ScaleInELSS_0EEEST_EEEEEENS4_6LayoutINS5_IJSB_SB_SB_EEENS5_IJNSA_ILi0EEESY_SY_EEEEENS5_IJNS4_10UnderscoreES11_S11_EEEEENS4_23SM90_TMA_LOAD_MULTICASTENS4_14ComposedLayoutINS4_7SwizzleILi3ELi4ELi3EEENS4_18smem_ptr_flag_bitsILi8EEENSW_INS5_IJNSA_ILi8EEESF_EEENS5_IJSF_SB_EEEEEEEvNS4_8identityENS4_13SM90_TMA_LOADES1E_vS1F_EENS_8epilogue10collective18CollectiveEpilogueINS1I_23Sm100TmaWarpSpecializedILi1ELi1ELi64ELb0ELb0EEEJSH_NS5_IJNSW_ISF_SB_EENSW_ISG_SB_EEEEESI_SJ_SI_SJ_NS1I_6fusion15FusionCallbacksIS1M_NS1Q_17LinearCombinationISI_fSI_fLNS_15FloatRoundStyleE2EEESH_S1P_JEEENS4_5SM1004TMEM4LOAD26SM100_TMEM_LOAD_32dp32b64xES1G_NS15_INS16_ILi2ELi4ELi3EEES19_NSW_INS5_IJS1A_SG_EEENS5_IJSG_SB_EEEEEEENS4_39AutoVectorizingCopyWithAssumedAlignmentILi128EEENS4_14SM90_TMA_STOREES24_S26_S26_EEEvvEEEEvNT_6ParamsE:
[----:B------:R-:W1:Y:S01]  /*0000*/  LDC R1, c[0x0][0x37c] ;  /* 0x0000df00ff017b82 */ /* 0x000e620000000800 */
[----:B------:R-:W2:Y:S01]  /*0010*/  S2R R131, SR_TID.X ;  /* 0x0000000000837919 */ /* 0x000ea20000002100 */
[----:B------:R-:W3:Y:S01]  /*0020*/  LDCU.64 UR8, c[0x0][0x890] ;  /* 0x00011200ff0877ac */ /* 0x000ee20008000a00 */
[----:B------:R-:W-:Y:S02]  /*0030*/  PRMT R141, RZ, 0x7610, R141 ;  /* 0x00007610ff8d7816 */ /* 0x000fe4000000008d */
[----:B------:R-:W-:Y:S01]  /*0040*/  ELECT P3, URZ, PT ;  /* 0x0000000000ff782f */ /* 0x000fe20003860000 */
[----:B---3--:R-:W-:-:S04]  /*0050*/  UISETP.NE.U32.AND UP0, UPT, UR8, URZ, UPT ;  /* 0x000000ff0800728c */ /* 0x008fc8000bf05070 */
[----:B------:R-:W-:Y:S01]  /*0060*/  UISETP.NE.AND.EX UP0, UPT, UR9, URZ, UPT, UP0 ;  /* 0x000000ff0900728c */ /* 0x000fe2000bf05300 */
[----:B--2---:R-:W-:-:S05]  /*0070*/  SHF.R.U32.HI R142, RZ, 0x5, R131 ;  /* 0x00000005ff8e7819 */ /* 0x004fca0000011683 */
[----:B------:R-:W2:Y:S02]  /*0080*/  SHFL.IDX PT, R0, R142, RZ, 0x1f ;  /* 0x00001fff8e007589 */ /* 0x000ea400000e0000 */
[----:B--2---:R-:W-:Y:S01]  /*0090*/  R2UR UR22, R0 ;  /* 0x00000000001672ca */ /* 0x004fe200000e0000 */
[----:B-1----:R-:W-:-:S14]  /*00a0*/  BRA.U UP0, `(.L_x_0) ;  /* 0x0000000100307547 */ /* 0x002fdc000b800000 */
[----:B------:R-:W1:Y:S02]  /*00b0*/  LDCU.64 UR4, c[0x0][0x888] ;  /* 0x00011100ff0477ac */ /* 0x000e640008000a00 */
[----:B-1----:R-:W-:-:S04]  /*00c0*/  UISETP.NE.U32.AND UP0, UPT, UR4, URZ, UPT ;  /* 0x000000ff0400728c */ /* 0x002fc8000bf05070 */
[----:B------:R-:W-:-:S09]  /*00d0*/  UISETP.NE.AND.EX UP0, UPT, UR5, URZ, UPT, UP0 ;  /* 0x000000ff0500728c */ /* 0x000fd2000bf05300 */
[----:B------:R-:W-:Y:S05]  /*00e0*/  BRA.U !UP0, `(.L_x_1) ;  /* 0x0000000108147547 */ /* 0x000fea000b800000 */
[----:B------:R-:W1:Y:S01]  /*00f0*/  LDC.64 R2, c[0x0][0x888] ;  /* 0x00022200ff027b82 */ /* 0x000e620000000a00 */
[----:B------:R-:W1:Y:S02]  /*0100*/  LDCU.64 UR4, c[0x0][0x358] ;  /* 0x00006b00ff0477ac */ /* 0x000e640008000a00 */
[----:B-1----:R1:W5:Y:S01]  /*0110*/  LDG.E R71, desc[UR4][R2.64] ;  /* 0x0000000402477981 */ /* 0x002362000c1e1900 */
[----:B------:R-:W-:Y:S01]  /*0120*/  HFMA2 R141, -RZ, RZ, 0, 5.9604644775390625e-08 ;  /* 0x00000001ff8d7431 */ /* 0x000fe200000001ff */
[----:B------:R-:W-:Y:S05]  /*0130*/  BRA `(.L_x_0) ;  /* 0x00000000000c7947 */ /* 0x000fea0003800000 */
.L_x_1:
[----:B------:R-:W1:Y:S01]  /*0140*/  LDCU UR4, c[0x0][0x880] ;  /* 0x00011000ff0477ac */ /* 0x000e620008000800 */
[----:B------:R-:W-:Y:S01]  /*0150*/  HFMA2 R141, -RZ, RZ, 0, 5.9604644775390625e-08 ;  /* 0x00000001ff8d7431 */ /* 0x000fe200000001ff */
[----:B-1----:R-:W-:-:S07]  /*0160*/  MOV R71, UR4 ;  /* 0x0000000400477c02 */ /* 0x002fce0008000f00 */
.L_x_0:
[----:B------:R-:W2:Y:S02]  /*0170*/  LDCU.64 UR4, c[0x0][0x8b0] ;  /* 0x00011600ff0477ac */ /* 0x000ea40008000a00 */
[----:B--2---:R-:W-:-:S04]  /*0180*/  UISETP.NE.U32.AND UP0, UPT, UR4, URZ, UPT ;  /* 0x000000ff0400728c */ /* 0x004fc8000bf05070 */
[----:B------:R-:W-:-:S09]  /*0190*/  UISETP.NE.AND.EX UP0, UPT, UR5, URZ, UPT, UP0 ;  /* 0x000000ff0500728c */ /* 0x000fd2000bf05300 */
[----:B------:R-:W-:Y:S05]  /*01a0*/  BRA.U UP0, `(.L_x_2) ;  /* 0x0000000100287547 */ /* 0x000fea000b800000 */
[----:B------:R-:W2:Y:S02]  /*01b0*/  LDCU.64 UR4, c[0x0][0x8a8] ;  /* 0x00011500ff0477ac */ /* 0x000ea40008000a00 */
[----:B--2---:R-:W-:-:S04]  /*01c0*/  UISETP.NE.U32.AND UP0, UPT, UR4, URZ, UPT ;  /* 0x000000ff0400728c */ /* 0x004fc8000bf05070 */
[----:B------:R-:W-:-:S09]  /*01d0*/  UISETP.NE.AND.EX UP0, UPT, UR5, URZ, UPT, UP0 ;  /* 0x000000ff0500728c */ /* 0x000fd2000bf05300 */
[----:B------:R-:W-:Y:S05]  /*01e0*/  BRA.U !UP0, `(.L_x_3) ;  /* 0x0000000108107547 */ /* 0x000fea000b800000 */
[----:B-1----:R-:W1:Y:S01]  /*01f0*/  LDC.64 R2, c[0x0][0x8a8] ;  /* 0x00022a00ff027b82 */ /* 0x002e620000000a00 */
[----:B------:R-:W1:Y:S02]  /*0200*/  LDCU.64 UR4, c[0x0][0x358] ;  /* 0x00006b00ff0477ac */ /* 0x000e640008000a00 */
[----:B-1----:R2:W5:Y:S01]  /*0210*/  LDG.E R70, desc[UR4][R2.64] ;  /* 0x0000000402467981 */ /* 0x002562000c1e1900 */
[----:B------:R-:W-:Y:S05]  /*0220*/  BRA `(.L_x_2) ;  /* 0x0000000000087947 */ /* 0x000fea0003800000 */
.L_x_3:
[----:B------:R-:W2:Y:S02]  /*0230*/  LDCU UR4, c[0x0][0x8a0] ;  /* 0x00011400ff0477ac */ /* 0x000ea40008000800 */
[----:B--2---:R-:W-:Y:S02]  /*0240*/  MOV R70, UR4 ;  /* 0x0000000400467c02 */ /* 0x004fe40008000f00 */
.L_x_2:
[----:B------:R-:W-:Y:S01]  /*0250*/  IMAD.U32 R0, RZ, RZ, UR22 ;  /* 0x00000016ff007e24 */ /* 0x000fe2000f8e00ff */
[----:B------:R-:W-:Y:S04]  /*0260*/  BSSY.RECONVERGENT B0, `(.L_x_4) ;  /* 0x000000c000007945 */ /* 0x000fe80003800200 */
[C---:B------:R-:W-:Y:S02]  /*0270*/  ISETP.NE.OR P1, PT, R0.reuse, 0x1, !P3 ;  /* 0x000000010000780c */ /* 0x040fe40005f25670 */
[----:B------:R-:W-:-:S11]  /*0280*/  ISETP.NE.OR P0, PT, R0, 0x3, !P3 ;  /* 0x000000030000780c */ /* 0x000fd60005f05670 */
[----:B------:R-:W-:Y:S05]  /*0290*/  @P1 BRA `(.L_x_5) ;  /* 0x0000000000201947 */ /* 0x000fea0003800000 */
[----:B------:R-:W3:Y:S02]  /*02a0*/  LDCU.64 UR4, c[0x0][0x348] ;  /* 0x00006900ff0477ac */ /* 0x000ee40008000a00 */
[----:B---3--:R-:W-:Y:S02]  /*02b0*/  UIADD3 UR6, UP1, UPT, UR4, 0x80, URZ ;  /* 0x0000008004067890 */ /* 0x008fe4000ff3e0ff */
[----:B------:R-:W-:Y:S02]  /*02c0*/  UIADD3 UR4, UP0, UPT, UR4, 0x180, URZ ;  /* 0x0000018004047890 */ /* 0x000fe4000ff1e0ff */
[----:B------:R-:W-:Y:S02]  /*02d0*/  UIADD3.X UR7, UPT, UPT, URZ, UR5, URZ, UP1, !UPT ;  /* 0x00000005ff077290 */ /* 0x000fe40008ffe4ff */
[----:B------:R-:W-:-:S07]  /*02e0*/  UIADD3.X UR5, UPT, UPT, URZ, UR5, URZ, UP0, !UPT ;  /* 0x00000005ff057290 */ /* 0x000fce00087fe4ff */
[----:B------:R3:W-:Y:S02]  /*02f0*/  UTMACCTL.PF [UR6] ;  /* 0x00000000060079b9 */ /* 0x0007e40008040000 */
[----:B------:R3:W-:Y:S02]  /*0300*/  UTMACCTL.PF [UR4] ;  /* 0x00000000040079b9 */ /* 0x0007e40008040000 */
[----:B---3--:R-:W-:Y:S01]  /*0310*/  NOP ;  /* 0x0000000000007918 */ /* 0x008fe20000000000 */
.L_x_5:
[----:B------:R-:W-:Y:S05]  /*0320*/  BSYNC.RECONVERGENT B0 ;  /* 0x0000000000007941 */ /* 0x000fea0003800200 */
.L_x_4:
[----:B------:R-:W-:Y:S04]  /*0330*/  BSSY.RECONVERGENT B0, `(.L_x_6) ;  /* 0x000000a000007945 */ /* 0x000fe80003800200 */
        /* <DEDUP_REMOVED lines=9> */
.L_x_7:
[----:B------:R-:W-:Y:S05]  /*03d0*/  BSYNC.RECONVERGENT B0 ;  /* 0x0000000000007941 */ /* 0x000fea0003800200 */
.L_x_6:
[----:B------:R-:W3:Y:S01]  /*03e0*/  LDCU.64 UR4, c[0x0][0x888] ;  /* 0x00011100ff0477ac */ /* 0x000ee20008000a00 */
[----:B------:R-:W-:Y:S02]  /*03f0*/  UISETP.EQ.U32.AND UP1, UPT, UR8, URZ, UPT ;  /* 0x000000ff0800728c */ /* 0x000fe4000bf22070 */
[----:B------:R-:W-:Y:S02]  /*0400*/  UPLOP3.LUT UP3, UPT, UPT, UPT, UPT, 0x80, 0x8 ;  /* 0x000000000008789c */ /* 0x000fe40003f6f070 */
[----:B---3--:R-:W-:-:S04]  /*0410*/  UISETP.NE.U32.AND UP0, UPT, UR4, URZ, UPT ;  /* 0x000000ff0400728c */ /* 0x008fc8000bf05070 */
[----:B------:R-:W-:-:S04]  /*0420*/  UISETP.NE.AND.EX UP0, UPT, UR5, URZ, UPT, UP0 ;  /* 0x000000ff0500728c */ /* 0x000fc8000bf05300 */
[----:B------:R-:W-:-:S04]  /*0430*/  UISETP.EQ.OR.EX UP2, UPT, UR9, URZ, !UP0, UP1 ;  /* 0x000000ff0900728c */ /* 0x000fc8000c742710 */
[----:B------:R-:W-:-:S05]  /*0440*/  UP2UR UR60, UPR, URZ, 0x4 ;  /* 0x00000004ff3c7883 */ /* 0x000fca0008000000 */
[----:B------:R-:W-:Y:S07]  /*0450*/  BRA.U !UP2, `(.L_x_8) ;  /* 0x000000010a207547 */ /* 0x000fee000b800000 */
[----:B------:R-:W-:Y:S01]  /*0460*/  UISETP.NE.U32.AND UP1, UPT, UR8, URZ, UPT ;  /* 0x000000ff0800728c */ /* 0x000fe2000bf25070 */
[----:B-----5:R-:W-:Y:S01]  /*0470*/  FSETP.NEU.AND P0, PT, R71, RZ, PT ;  /* 0x000000ff4700720b */ /* 0x020fe20003f0d000 */
[----:B------:R-:W-:Y:S02]  /*0480*/  USEL UR4, URZ, 0xffffffff, UP0 ;  /* 0xffffffffff047887 */ /* 0x000fe40008000000 */
[----:B------:R-:W-:-:S10]  /*0490*/  UISETP.NE.AND.EX UP1, UPT, UR9, URZ, UPT, UP1 ;  /* 0x000000ff0900728c */ /* 0x000fd4000bf25310 */
[----:B------:R-:W-:Y:S01]  /*04a0*/  VOTEU.ANY UP0, P0 ;  /* 0x0000000000ff7886 */ /* 0x000fe20000000100 */
[----:B------:R-:W-:-:S04]  /*04b0*/  @!UP1 USEL UR4, URZ, 0xffffffff, UP0 ;  /* 0xffffffffff049887 */ /* 0x000fc80008000000 */
[----:B------:R-:W-:-:S04]  /*04c0*/  ULOP3.LUT UR4, UR4, 0x1, URZ, 0xc0, !UPT ;  /* 0x0000000104047892 */ /* 0x000fc8000f8ec0ff */
[----:B------:R-:W-:-:S11]  /*04d0*/  UISETP.NE.U32.AND UP3, UPT, UR4, 0x1, UPT ;  /* 0x000000010400788c */ /* 0x000fd6000bf65070 */
.L_x_8:
[----:B-12---:R-:W1:Y:S01]  /*04e0*/  SHFL.IDX PT, R2, R142, RZ, 0x1f ;  /* 0x00001fff8e027589 */ /* 0x006e6200000e0000 */
[----:B------:R-:W-:-:S04]  /*04f0*/  UISETP.NE.AND UP0, UPT, UR22, 0x2, UPT ;  /* 0x000000021600788c */ /* 0x000fc8000bf05270 */
[----:B------:R-:W-:Y:S01]  /*0500*/  USEL UR34, URZ, 0x1, UP0 ;  /* 0x00000001ff227887 */ /* 0x000fe20008000000 */
[----:B-1----:R-:W-:-:S13]  /*0510*/  ISETP.NE.AND P0, PT, R2, RZ, PT ;  /* 0x000000ff0200720c */ /* 0x002fda0003f05270 */
[----:B------:R-:W-:Y:S05]  /*0520*/  @P0 BRA `(.L_x_9) ;  /* 0x0000000000840947 */ /* 0x000fea0003800000 */
[----:B------:R-:W-:Y:S01]  /*0530*/  ELECT P0, URZ, PT ;  /* 0x0000000000ff782f */ /* 0x000fe20003800000 */
[----:B------:R-:W-:-:S12]  /*0540*/  BSSY.RECONVERGENT B0, `(.L_x_9) ;  /* 0x000001f000007945 */ /* 0x000fd80003800200 */
[----:B------:R-:W-:Y:S05]  /*0550*/  @!P0 BRA `(.L_x_10) ;  /* 0x0000000000748947 */ /* 0x000fea0003800000 */
[----:B------:R-:W1:Y:S01]  /*0560*/  S2UR UR4, SR_CgaCtaId ;  /* 0x00000000000479c3 */ /* 0x000e620000008800 */
[----:B------:R-:W-:Y:S01]  /*0570*/  UMOV UR5, 0x400 ;  /* 0x0000040000057882 */ /* 0x000fe20000000000 */
[----:B------:R-:W-:Y:S01]  /*0580*/  UMOV UR8, 0x1 ;  /* 0x0000000100087882 */ /* 0x000fe20000000000 */
[----:B------:R-:W-:Y:S01]  /*0590*/  UMOV UR6, 0x2 ;  /* 0x0000000200067882 */ /* 0x000fe20000000000 */
[----:B------:R-:W-:-:S04]  /*05a0*/  UIADD3 UR8, UPT, UPT, -UR8, 0x100000, URZ ;  /* 0x0010000008087890 */ /* 0x000fc8000fffe1ff */
[----:B------:R-:W-:Y:S02]  /*05b0*/  USHF.L.U32 UR9, UR8, 0xb, URZ ;  /* 0x0000000b08097899 */ /* 0x000fe400080006ff */
[----:B------:R-:W-:Y:S02]  /*05c0*/  USHF.L.U32 UR8, UR8, 0x1, URZ ;  /* 0x0000000108087899 */ /* 0x000fe400080006ff */
[----:B------:R-:W-:-:S04]  /*05d0*/  UIADD3 UR6, UPT, UPT, -UR6, 0x100000, URZ ;  /* 0x0010000006067890 */ /* 0x000fc8000fffe1ff */
[----:B------:R-:W-:Y:S02]  /*05e0*/  USHF.L.U32 UR7, UR6, 0xb, URZ ;  /* 0x0000000b06077899 */ /* 0x000fe400080006ff */
[----:B------:R-:W-:Y:S02]  /*05f0*/  USHF.L.U32 UR6, UR6, 0x1, URZ ;  /* 0x0000000106067899 */ /* 0x000fe400080006ff */
[----:B-1----:R-:W-:Y:S01]  /*0600*/  ULEA UR4, UR4, UR5, 0x18 ;  /* 0x0000000504047291 */ /* 0x002fe2000f8ec0ff */
[----:B------:R-:W1:Y:S11]  /*0610*/  FENCE.VIEW.ASYNC.S ;  /* 0x00000000000073c6 */ /* 0x000e760000000000 */
[----:B-1----:R1:W2:Y:S01]  /*0620*/  SYNCS.EXCH.64 URZ, [UR4], UR8 ;  /* 0x0000000804ff75b2 */ /* 0x0022a20008000100 */
[----:B------:R1:W3:Y:S01]  /*0630*/  SYNCS.EXCH.64 URZ, [UR4+0x40], UR6 ;  /* 0x0000400604ff75b2 */ /* 0x0002e20008000100 */
[----:B------:R1:W4:Y:S01]  /*0640*/  SYNCS.EXCH.64 URZ, [UR4+0x8], UR8 ;  /* 0x0000080804ff75b2 */ /* 0x0003220008000100 */
[----:B------:R1:W1:Y:S01]  /*0650*/  SYNCS.EXCH.64 URZ, [UR4+0x48], UR6 ;  /* 0x0000480604ff75b2 */ /* 0x0002620008000100 */
        /* <DEDUP_REMOVED lines=12> */
[----:B------:R-:W-:Y:S01]  /*0720*/  NOP ;  /* 0x0000000000007918 */ /* 0x000fe20000000000 */
.L_x_10:
[----:B-1----:R-:W-:Y:S05]  /*0730*/  BSYNC.RECONVERGENT B0 ;  /* 0x0000000000007941 */ /* 0x002fea0003800200 */
.L_x_9:
[----:B------:R-:W1:Y:S01]  /*0740*/  SHFL.IDX PT, R2, R142, RZ, 0x1f ;  /* 0x00001fff8e027589 */ /* 0x000e6200000e0000 */
[----:B------:R-:W-:Y:S01]  /*0750*/  NOP ;  /* 0x0000000000007918 */ /* 0x000fe20000000000 */
[----:B-1----:R-:W-:-:S13]  /*0760*/  ISETP.NE.AND P0, PT, R2, 0x1, PT ;  /* 0x000000010200780c */ /* 0x002fda0003f05270 */
[----:B------:R-:W-:Y:S05]  /*0770*/  @P0 BRA `(.L_x_11) ;  /* 0x0000000000400947 */ /* 0x000fea0003800000 */
        /* <DEDUP_REMOVED lines=9> */
[----:B------:R-:W-:Y:S01]  /*0810*/  USHF.L.U32 UR6, UR6, 0x1, URZ ;  /* 0x0000000106067899 */ /* 0x000fe200080006ff */
[----:B------:R-:W-:Y:S01]  /*0820*/  ELECT P0, URZ, PT ;  /* 0x0000000000ff782f */ /* 0x000fe20003800000 */
[----:B-1----:R-:W-:Y:S01]  /*0830*/  ULEA UR4, UR4, UR5, 0x18 ;  /* 0x0000000504047291 */ /* 0x002fe2000f8ec0ff */
[----:B------:R-:W1:Y:S11]  /*0840*/  FENCE.VIEW.ASYNC.S ;  /* 0x00000000000073c6 */ /* 0x000e760000000000 */
[----:B-1----:R1:W1:Y:S01]  /*0850*/  SYNCS.EXCH.64 URZ, [UR4+0x80], UR8 ;  /* 0x0000800804ff75b2 */ /* 0x0022620008000100 */
[----:B------:R1:W1:Y:S01]  /*0860*/  SYNCS.EXCH.64 URZ, [UR4+0x88], UR6 ;  /* 0x0000880604ff75b2 */ /* 0x0002620008000100 */
[----:B------:R-:W-:Y:S01]  /*0870*/  NOP ;  /* 0x0000000000007918 */ /* 0x000fe20000000000 */
.L_x_11:
[----:B------:R-:W2:Y:S01]  /*0880*/  SHFL.IDX PT, R2, R142, RZ, 0x1f ;  /* 0x00001fff8e027589 */ /* 0x000ea200000e0000 */
[----:B------:R-:W-:Y:S01]  /*0890*/  NOP ;  /* 0x0000000000007918 */ /* 0x000fe20000000000 */
[----:B--2---:R-:W-:-:S13]  /*08a0*/  ISETP.NE.AND P0, PT, R2, 0x3, PT ;  /* 0x000000030200780c */ /* 0x004fda0003f05270 */
[----:B------:R-:W-:Y:S05]  /*08b0*/  @P0 BRA `(.L_x_12) ;  /* 0x0000000000300947 */ /* 0x000fea0003800000 */
[----:B-1----:R-:W1:Y:S01]  /*08c0*/  S2UR UR6, SR_CgaCtaId ;  /* 0x00000000000679c3 */ /* 0x002e620000008800 */
[----:B------:R-:W-:Y:S01]  /*08d0*/  UMOV UR4, 0x400 ;  /* 0x0000040000047882 */ /* 0x000fe20000000000 */
[----:B------:R-:W-:Y:S01]  /*08e0*/  UMOV UR5, 0x20 ;  /* 0x0000002000057882 */ /* 0x000fe20000000000 */
[----:B------:R-:W-:Y:S01]  /*08f0*/  ELECT P0, URZ, PT ;  /* 0x0000000000ff782f */ /* 0x000fe20003800000 */
[----:B-1----:R-:W-:Y:S02]  /*0900*/  ULEA UR6, UR6, UR4, 0x18 ;  /* 0x0000000406067291 */ /* 0x002fe4000f8ec0ff */
[----:B------:R-:W-:-:S04]  /*0910*/  UIADD3 UR4, UPT, UPT, -UR5, 0x100000, URZ ;  /* 0x0010000005047890 */ /* 0x000fc8000fffe1ff */
[----:B------:R-:W-:Y:S02]  /*0920*/  USHF.L.U32 UR5, UR4, 0xb, URZ ;  /* 0x0000000b04057899 */ /* 0x000fe400080006ff */
[----:B------:R-:W-:Y:S01]  /*0930*/  USHF.L.U32 UR4, UR4, 0x1, URZ ;  /* 0x0000000104047899 */ /* 0x000fe200080006ff */
[----:B------:R-:W1:Y:S11]  /*0940*/  FENCE.VIEW.ASYNC.S ;  /* 0x00000000000073c6 */ /* 0x000e760000000000 */
[----:B-1----:R2:W1:Y:S01]  /*0950*/  SYNCS.EXCH.64 URZ, [UR6+0x90], UR4 ;  /* 0x0000900406ff75b2 */ /* 0x0024620008000100 */
[----:B------:R2:W1:Y:S02]  /*0960*/  SYNCS.EXCH.64 URZ, [UR6+0x98], UR4 ;  /* 0x0000980406ff75b2 */ /* 0x0004640008000100 */
[----:B--2---:R-:W-:Y:S01]  /*0970*/  NOP ;  /* 0x0000000000007918 */ /* 0x004fe20000000000 */
.L_x_12:
[----:B------:R-:W2:Y:S01]  /*0980*/  SHFL.IDX PT, R2, R142, RZ, 0x1f ;  /* 0x00001fff8e027589 */ /* 0x000ea200000e0000 */
[----:B------:R-:W-:Y:S01]  /*0990*/  NOP ;  /* 0x0000000000007918 */ /* 0x000fe20000000000 */
[----:B--2---:R-:W-:-:S13]  /*09a0*/  ISETP.NE.AND P0, PT, R2, 0x4, PT ;  /* 0x000000040200780c */ /* 0x004fda0003f05270 */
[----:B------:R-:W-:Y:S05]  /*09b0*/  @P0 BRA `(.L_x_13) ;  /* 0x00000000004c0947 */ /* 0x000fea0003800000 */
[----:B-1----:R-:W1:Y:S01]  /*09c0*/  S2UR UR6, SR_CgaCtaId ;  /* 0x00000000000679c3 */ /* 0x002e620000008800 */
[----:B------:R-:W-:Y:S01]  /*09d0*/  UMOV UR4, 0x1e0 ;  /* 0x000001e000047882 */ /* 0x000fe20000000000 */
[----:B------:R-:W-:Y:S01]  /*09e0*/  UMOV UR5, 0x400 ;  /* 0x0000040000057882 */ /* 0x000fe20000000000 */
[----:B------:R-:W-:Y:S01]  /*09f0*/  USEL UR4, UR4, 0x1a0, UP3 ;  /* 0x000001a004047887 */ /* 0x000fe20009800000 */
[----:B------:R-:W-:Y:S01]  /*0a00*/  UMOV UR8, 0x1 ;  /* 0x0000000100087882 */ /* 0x000fe20000000000 */
[----:B------:R-:W-:Y:S01]  /*0a10*/  ELECT P0, URZ, PT ;  /* 0x0000000000ff782f */ /* 0x000fe20003800000 */
[----:B------:R-:W-:-:S04]  /*0a20*/  UIADD3 UR8, UPT, UPT, -UR8, 0x100000, URZ ;  /* 0x0010000008087890 */ /* 0x000fc8000fffe1ff */
[----:B------:R-:W-:Y:S02]  /*0a30*/  USHF.L.U32 UR9, UR8, 0xb, URZ ;  /* 0x0000000b08097899 */ /* 0x000fe400080006ff */
[----:B------:R-:W-:Y:S02]  /*0a40*/  USHF.L.U32 UR8, UR8, 0x1, URZ ;  /* 0x0000000108087899 */ /* 0x000fe400080006ff */
[----:B-1----:R-:W-:Y:S02]  /*0a50*/  ULEA UR6, UR6, UR5, 0x18 ;  /* 0x0000000506067291 */ /* 0x002fe4000f8ec0ff */
[----:B------:R-:W-:-:S04]  /*0a60*/  UIADD3 UR4, UPT, UPT, -UR4, 0x100000, URZ ;  /* 0x0010000004047890 */ /* 0x000fc8000fffe1ff */
[----:B------:R-:W-:Y:S02]  /*0a70*/  USHF.L.U32 UR5, UR4, 0xb, URZ ;  /* 0x0000000b04057899 */ /* 0x000fe400080006ff */
[----:B------:R-:W-:Y:S01]  /*0a80*/  USHF.L.U32 UR4, UR4, 0x1, URZ ;  /* 0x0000000104047899 */ /* 0x000fe200080006ff */
[----:B------:R-:W1:Y:S03]  /*0a90*/  FENCE.VIEW.ASYNC.S ;  /* 0x00000000000073c6 */ /* 0x000e660000000000 */
[----:B-1----:R2:W1:Y:S08]  /*0aa0*/  SYNCS.EXCH.64 URZ, [UR6+0xa0], UR8 ;  /* 0x0000a00806ff75b2 */ /* 0x0024700008000100 */
[----:B------:R2:W1:Y:S01]  /*0ab0*/  SYNCS.EXCH.64 URZ, [UR6+0xb0], UR4 ;  /* 0x0000b00406ff75b2 */ /* 0x0004620008000100 */
[----:B------:R2:W1:Y:S01]  /*0ac0*/  SYNCS.EXCH.64 URZ, [UR6+0xa8], UR8 ;  /* 0x0000a80806ff75b2 */ /* 0x0004620008000100 */
[----:B------:R2:W1:Y:S02]  /*0ad0*/  SYNCS.EXCH.64 URZ, [UR6+0xb8], UR4 ;  /* 0x0000b80406ff75b2 */ /* 0x0004640008000100 */
[----:B--2---:R-:W-:Y:S01]  /*0ae0*/  NOP ;  /* 0x0000000000007918 */ /* 0x004fe20000000000 */
.L_x_13:
[----:B------:R-:W2:Y:S01]  /*0af0*/  SHFL.IDX PT, R2, R142, RZ, 0x1f ;  /* 0x00001fff8e027589 */ /* 0x000ea200000e0000 */
[----:B------:R-:W-:Y:S01]  /*0b00*/  NOP ;  /* 0x0000000000007918 */ /* 0x000fe20000000000 */
[----:B--2---:R-:W-:-:S13]  /*0b10*/  ISETP.NE.AND P0, PT, R2, 0x5, PT ;  /* 0x000000050200780c */ /* 0x004fda0003f05270 */
[----:B------:R-:W-:Y:S05]  /*0b20*/  @P0 BRA `(.L_x_14) ;  /* 0x0000000000580947 */ /* 0x000fea0003800000 */
[----:B-1----:R-:W1:Y:S01]  /*0b30*/  S2UR UR4, SR_CgaCtaId ;  /* 0x00000000000479c3 */ /* 0x002e620000008800 */
        /* <DEDUP_REMOVED lines=14> */
[----:B------:R2:W1:Y:S01]  /*0c20*/  SYNCS.EXCH.64 URZ, [UR4+0xc8], UR8 ;  /* 0x0000c80804ff75b2 */ /* 0x0004620008000100 */
[----:B------:R2:W1:Y:S01]  /*0c30*/  SYNCS.EXCH.64 URZ, [UR4+0xe8], UR6 ;  /* 0x0000e80604ff75b2 */ /* 0x0004620008000100 */
[----:B------:R2:W1:Y:S01]  /*0c40*/  SYNCS.EXCH.64 URZ, [UR4+0xd0], UR8 ;  /* 0x0000d00804ff75b2 */ /* 0x0004620008000100 */
[----:B------:R2:W1:Y:S01]  /*0c50*/  SYNCS.EXCH.64 URZ, [UR4+0xf0], UR6 ;  /* 0x0000f00604ff75b2 */ /* 0x0004620008000100 */
[----:B------:R2:W1:Y:S01]  /*0c60*/  SYNCS.EXCH.64 URZ, [UR4+0xd8], UR8 ;  /* 0x0000d80804ff75b2 */ /* 0x0004620008000100 */
[----:B------:R2:W1:Y:S02]  /*0c70*/  SYNCS.EXCH.64 URZ, [UR4+0xf8], UR6 ;  /* 0x0000f80604ff75b2 */ /* 0x0004640008000100 */
[----:B--2---:R-:W-:Y:S01]  /*0c80*/  NOP ;  /* 0x0000000000007918 */ /* 0x004fe20000000000 */
.L_x_14:
[----:B------:R-:W2:Y:S01]  /*0c90*/  SHFL.IDX PT, R2, R142, RZ, 0x1f ;  /* 0x00001fff8e027589 */ /* 0x000ea200000e0000 */
[----:B------:R-:W1:Y:S01]  /*0ca0*/  S2UR UR61, SR_CgaCtaId ;  /* 0x00000000003d79c3 */ /* 0x000e620000008800 */
[----:B------:R-:W-:Y:S01]  /*0cb0*/  NOP ;  /* 0x0000000000007918 */ /* 0x000fe20000000000 */
[----:B--2---:R-:W-:-:S13]  /*0cc0*/  ISETP.NE.AND P0, PT, R2, 0x3, PT ;  /* 0x000000030200780c */ /* 0x004fda0003f05270 */
[----:B-1----:R-:W-:Y:S05]  /*0cd0*/  @P0 BRA `(.L_x_15) ;  /* 0x0000000000340947 */ /* 0x002fea0003800000 */
[----:B------:R-:W-:Y:S01]  /*0ce0*/  UMOV UR4, 0x400 ;  /* 0x0000040000047882 */ /* 0x000fe20000000000 */
[----:B------:R-:W-:Y:S01]  /*0cf0*/  UMOV UR6, 0x20 ;  /* 0x0000002000067882 */ /* 0x000fe20000000000 */
[----:B------:R-:W-:Y:S02]  /*0d00*/  ULEA UR4, UR61, UR4, 0x18 ;  /* 0x000000043d047291 */ /* 0x000fe4000f8ec0ff */
[----:B------:R-:W-:-:S04]  /*0d10*/  UIADD3 UR6, UPT, UPT, -UR6, 0x100000, URZ ;  /* 0x0010000006067890 */ /* 0x000fc8000fffe1ff */
[----:B------:R-:W-:Y:S02]  /*0d20*/  USHF.L.U32 UR7, UR6, 0xb, URZ ;  /* 0x0000000b06077899 */ /* 0x000fe400080006ff */
[----:B------:R-:W-:Y:S01]  /*0d30*/  USHF.L.U32 UR6, UR6, 0x1, URZ ;  /* 0x0000000106067899 */ /* 0x000fe200080006ff */
[----:B------:R-:W-:Y:S01]  /*0d40*/  ELECT P0, URZ, PT ;  /* 0x0000000000ff782f */ /* 0x000fe20003800000 */
[----:B------:R-:W1:Y:S10]  /*0d50*/  FENCE.VIEW.ASYNC.S ;  /* 0x00000000000073c6 */ /* 0x000e740000000000 */
[----:B-1----:R1:W2:Y:S01]  /*0d60*/  SYNCS.EXCH.64 URZ, [UR4+0x100], UR6 ;  /* 0x0001000604ff75b2 */ /* 0x0022a20008000100 */
[----:B------:R1:W1:Y:S01]  /*0d70*/  SYNCS.EXCH.64 URZ, [UR4+0x110], UR6 ;  /* 0x0001100604ff75b2 */ /* 0x0002620008000100 */
[----:B------:R1:W1:Y:S01]  /*0d80*/  SYNCS.EXCH.64 URZ, [UR4+0x108], UR6 ;  /* 0x0001080604ff75b2 */ /* 0x0002620008000100 */
[----:B------:R1:W1:Y:S01]  /*0d90*/  SYNCS.EXCH.64 URZ, [UR4+0x118], UR6 ;  /* 0x0001180604ff75b2 */ /* 0x0002620008000100 */
[----:B------:R-:W-:Y:S01]  /*0da0*/  NOP ;  /* 0x0000000000007918 */ /* 0x000fe20000000000 */
.L_x_15:
[----:B-1----:R-:W1:Y:S01]  /*0db0*/  LDCU UR4, c[0x0][0x36c] ;  /* 0x00006d80ff0477ac */ /* 0x002e620008000800 */
[----:B------:R-:W-:Y:S01]  /*0dc0*/  ISETP.NE.OR P3, PT, R0, 0x2, !P3 ;  /* 0x000000020000780c */ /* 0x000fe20005f65670 */
[----:B------:R-:W-:Y:S01]  /*0dd0*/  NOP ;  /* 0x0000000000007918 */ /* 0x000fe20000000000 */
[----:B------:R-:W-:Y:S01]  /*0de0*/  LOP3.LUT R0, R131, 0x1f, RZ, 0xc0, !PT ;  /* 0x0000001f83007812 */ /* 0x000fe200078ec0ff */
[----:B------:R-:W-:Y:S02]  /*0df0*/  UISETP.NE.AND UP4, UPT, UR22, URZ, UPT ;  /* 0x000000ff1600728c */ /* 0x000fe4000bf85270 */
[----:B-1----:R-:W-:-:S09]  /*0e00*/  UISETP.EQ.U32.AND UP5, UPT, UR4, 0x1, UPT ;  /* 0x000000010400788c */ /* 0x002fd2000bfa2070 */
[----:B------:R-:W-:Y:S05]  /*0e10*/  BRA.U !UP5, `(.L_x_16) ;  /* 0x000000010d087547 */ /* 0x000fea000b800000 */
[----:B--234-:R-:W-:Y:S01]  /*0e20*/  UCGABAR_ARV ;  /* 0x00000000000079c7 */ /* 0x01cfe20008000000 */
[----:B------:R-:W-:Y:S05]  /*0e30*/  BRA `(.L_x_17) ;  /* 0x0000000000047947 */ /* 0x000fea0003800000 */
.L_x_16:
[----:B--234-:R-:W-:Y:S01]  /*0e40*/  NOP ;  /* 0x0000000000007918 */ /* 0x01cfe20000000000 */
.L_x_17:
[----:B------:R-:W1:Y:S01]  /*0e50*/  S2UR UR7, SR_CTAID.X ;  /* 0x00000000000779c3 */ /* 0x000e620000002500 */
[----:B------:R-:W-:-:S05]  /*0e60*/  CS2R.32 R3, SR_CgaSize ;  /* 0x0000000000037805 */ /* 0x000fca0000008a00 */
[----:B------:R-:W-:-:S05]  /*0e70*/  IMAD R3, R3, -0xa0, RZ ;  /* 0xffffff6003037824 */ /* 0x000fca00078e02ff */
[----:B------:R-:W-:-:S14]  /*0e80*/  R2UR UR5, R3 ;  /* 0x00000000030572ca */ /* 0x000fdc00000e0000 */
[----:B------:R-:W2:Y:S01]  /*0e90*/  LDCU UR5, c[0x0][UR5+0x2b0] ;  /* 0x00005600050577ac */ /* 0x000ea20008000800 */
[----:B------:R-:W-:-:S05]  /*0ea0*/  CS2R.32 R3, SR_CgaSize ;  /* 0x0000000000037805 */ /* 0x000fca0000008a00 */
[----:B------:R-:W-:-:S05]  /*0eb0*/  IMAD R3, R3, -0xa0, RZ ;  /* 0xffffff6003037824 */ /* 0x000fca00078e02ff */
[----:B------:R-:W-:-:S14]  /*0ec0*/  R2UR UR4, R3 ;  /* 0x00000000030472ca */ /* 0x000fdc00000e0000 */
[----:B------:R-:W3:Y:S01]  /*0ed0*/  LDCU UR4, c[0x0][UR4+0x2b4] ;  /* 0x00005680040477ac */ /* 0x000ee20008000800 */
[----:B------:R-:W4:Y:S01]  /*0ee0*/  S2UR UR8, SR_CTAID.Y ;  /* 0x00000000000879c3 */ /* 0x000f220000002600 */
[----:B------:R-:W3:Y:S01]  /*0ef0*/  LDCU UR23, c[0x0][0xb24] ;  /* 0x00016480ff1777ac */ /* 0x000ee20008000800 */
[----:B------:R-:W-:-:S05]  /*0f00*/  CS2R.32 R3, SR_CgaSize ;  /* 0x0000000000037805 */ /* 0x000fca0000008a00 */
[----:B------:R-:W-:-:S05]  /*0f10*/  IMAD R3, R3, -0xa0, RZ ;  /* 0xffffff6003037824 */ /* 0x000fca00078e02ff */
[----:B------:R-:W-:-:S14]  /*0f20*/  R2UR UR58, R3 ;  /* 0x00000000033a72ca */ /* 0x000fdc00000e0000 */
[----:B------:R-:W3:Y:S01]  /*0f30*/  LDCU UR58, c[0x0][UR58+0x2a0] ;  /* 0x000054003a3a77ac */ /* 0x000ee20008000800 */
[----:B------:R-:W1:Y:S01]  /*0f40*/  S2UR UR36, SR_CTAID.Z ;  /* 0x00000000002479c3 */ /* 0x000e620000002700 */
[----:B------:R-:W-:-:S05]  /*0f50*/  CS2R.32 R3, SR_CgaSize ;  /* 0x0000000000037805 */ /* 0x000fca0000008a00 */
[----:B------:R-:W-:-:S05]  /*0f60*/  IMAD R3, R3, -0xa0, RZ ;  /* 0xffffff6003037824 */ /* 0x000fca00078e02ff */
[----:B------:R-:W-:-:S14]  /*0f70*/  R2UR UR55, R3 ;  /* 0x00000000033772ca */ /* 0x000fdc00000e0000 */
[----:B------:R-:W3:Y:S01]  /*0f80*/  LDCU UR55, c[0x0][UR55+0x2a4] ;  /* 0x00005480373777ac */ /* 0x000ee20008000800 */
[----:B------:R-:W3:Y:S01]  /*0f90*/  LDCU UR40, c[0x0][0xb24] ;  /* 0x00016480ff2877ac */ /* 0x000ee20008000800 */
[----:B-1----:R-:W-:Y:S01]  /*0fa0*/  I2FP.F32.U32 R3, UR7 ;  /* 0x0000000700037c45 */ /* 0x002fe20008201000 */
[----:B------:R-:W1:Y:S04]  /*0fb0*/  LDCU UR25, c[0x0][0xb30] ;  /* 0x00016600ff1977ac */ /* 0x000e680008000800 */
[----:B--2---:R-:W-:Y:S01]  /*0fc0*/  FMUL R3, R3, UR5 ;  /* 0x0000000503037c20 */ /* 0x004fe20008400000 */
[----:B------:R-:W-:Y:S01]  /*0fd0*/  USHF.L.U32 UR28, UR61, 0xd, URZ ;  /* 0x0000000d3d1c7899 */ /* 0x000fe200080006ff */
[----:B----4-:R-:W-:Y:S01]  /*0fe0*/  I2FP.F32.U32 R2, UR8 ;  /* 0x0000000800027c45 */ /* 0x010fe20008201000 */
[----:B---3--:R-:W-:-:S03]  /*0ff0*/  UISETP.GE.AND UP2, UPT, UR23, 0x1, UPT ;  /* 0x000000011700788c */ /* 0x008fc6000bf46270 */
[----:B------:R-:W2:Y:S01]  /*1000*/  F2I.U32.TRUNC.NTZ R3, R3 ;  /* 0x0000000300037305 */ /* 0x000ea2000020f000 */
[----:B------:R-:W-:Y:S01]  /*1010*/  UMOV UR46, UR7 ;  /* 0x00000007002e7c82 */ /* 0x000fe20008000000 */
[----:B------:R-:W-:Y:S01]  /*1020*/  FMUL R2, R2, UR4 ;  /* 0x0000000402027c20 */ /* 0x000fe20008400000 */
[----:B------:R-:W-:-:S05]  /*1030*/  UMOV UR45, UR8 ;  /* 0x00000008002d7c82 */ /* 0x000fca0008000000 */
[----:B------:R-:W3:Y:S01]  /*1040*/  F2I.U32.TRUNC.NTZ R2, R2 ;  /* 0x0000000200027305 */ /* 0x000ee2000020f000 */
[----:B--2---:R-:W-:Y:S02]  /*1050*/  R2UR UR4, R3 ;  /* 0x00000000030472ca */ /* 0x004fe400000e0000 */
[----:B---3--:R-:W-:Y:S02]  /*1060*/  R2UR UR6, R2 ;  /* 0x00000000020672ca */ /* 0x008fe400000e0000 */
[----:B------:R-:W-:-:S09]  /*1070*/  PRMT R2, RZ, 0x7610, R2 ;  /* 0x00007610ff027816 */ /* 0x000fd20000000002 */
[----:B------:R-:W-:-:S04]  /*1080*/  UIADD3 UR5, UPT, UPT, -UR4, URZ, URZ ;  /* 0x000000ff04057290 */ /* 0x000fc8000fffe1ff */
[----:B------:R-:W-:Y:S02]  /*1090*/  UIMAD UR58, UR58, UR5, UR7 ;  /* 0x000000053a3a72a4 */ /* 0x000fe4000f8e0207 */
[----:B------:R-:W-:-:S04]  /*10a0*/  UIADD3 UR4, UPT, UPT, -UR6, URZ, URZ ;  /* 0x000000ff06047290 */ /* 0x000fc8000fffe1ff */
[----:B------:R-:W-:Y:S01]  /*10b0*/  UIMAD UR55, UR55, UR4, UR8 ;  /* 0x00000004373772a4 */ /* 0x000fe2000f8e0208 */
[----:B-1----:R-:W-:Y:S11]  /*10c0*/  BRA.U UP4, `(.L_x_18) ;  /* 0x0000000104247547 */ /* 0x002ff6000b800000 */
[----:B------:R-:W-:Y:S02]  /*10d0*/  UISETP.NE.AND UP0, UPT, UR55, URZ, UPT ;  /* 0x000000ff3700728c */ /* 0x000fe4000bf05270 */
[----:B------:R-:W-:Y:S02]  /*10e0*/  UISETP.NE.AND UP1, UPT, UR55, 0x1, UPT ;  /* 0x000000013700788c */ /* 0x000fe4000bf25270 */
[----:B------:R-:W-:Y:S02]  /*10f0*/  UISETP.EQ.OR UP0, UPT, UR58, URZ, !UP0 ;  /* 0x000000ff3a00728c */ /* 0x000fe4000c702670 */
[----:B------:R-:W-:Y:S02]  /*1100*/  USEL UR4, URZ, 0x2, UP1 ;  /* 0x00000002ff047887 */ /* 0x000fe40008800000 */
[----:B------:R-:W-:Y:S02]  /*1110*/  USEL UR5, URZ, 0x1, !UP0 ;  /* 0x00000001ff057887 */ /* 0x000fe4000c000000 */
[----:B------:R-:W-:-:S04]  /*1120*/  UISETP.NE.AND UP0, UPT, UR58, URZ, UPT ;  /* 0x000000ff3a00728c */ /* 0x000fc8000bf05270 */
[----:B------:R-:W-:-:S04]  /*1130*/  USEL UR4, UR4, 0x2, UP0 ;  /* 0x0000000204047887 */ /* 0x000fc80008000000 */
[----:B------:R-:W-:-:S06]  /*1140*/  UIADD3 UR4, UPT, UPT, UR5, UR4, URZ ;  /* 0x0000000405047290 */ /* 0x000fcc000fffe0ff */
[----:B------:R-:W-:Y:S02]  /*1150*/  MOV R2, UR4 ;  /* 0x0000000400027c02 */ /* 0x000fe40008000f00 */
.L_x_18:
[----:B------:R-:W-:Y:S05]  /*1160*/  BRA.U !UP2, `(.L_x_19) ;  /* 0x000000010ad47547 */ /* 0x000fea000b800000 */
[----:B------:R-:W1:Y:S01]  /*1170*/  LDCU.128 UR12, c[0x0][0xb10] ;  /* 0x00016200ff0c77ac */ /* 0x000e620008000c00 */
[----:B------:R-:W2:Y:S01]  /*1180*/  LDCU UR6, c[0x0][0x370] ;  /* 0x00006e00ff0677ac */ /* 0x000ea20008000800 */
[----:B------:R-:W3:Y:S01]  /*1190*/  LDCU UR5, c[0x0][0x374] ;  /* 0x00006e80ff0577ac */ /* 0x000ee20008000800 */
[----:B------:R-:W4:Y:S01]  /*11a0*/  LDCU UR24, c[0x0][0xb0c] ;  /* 0x00016180ff1877ac */ /* 0x000f220008000800 */
[----:B------:R-:W4:Y:S01]  /*11b0*/  LDCU UR4, c[0x0][0xb20] ;  /* 0x00016400ff0477ac */ /* 0x000f220008000800 */
[----:B------:R-:W4:Y:S01]  /*11c0*/  LDCU.64 UR8, c[0x0][0xb28] ;  /* 0x00016500ff0877ac */ /* 0x000f220008000a00 */
[----:B-1----:R-:W-:Y:S02]  /*11d0*/  UISETP.NE.AND UP0, UPT, UR14, 0x1, UPT ;  /* 0x000000010e00788c */ /* 0x002fe4000bf05270 */
[----:B---3--:R-:W-:Y:S02]  /*11e0*/  UIMAD.WIDE.U32 UR10, UR5, UR15, URZ ;  /* 0x0000000f050a72a5 */ /* 0x008fe4000f8e00ff */
[----:B--2---:R-:W-:-:S02]  /*11f0*/  UIMAD.WIDE.U32 UR18, UR6, UR12, URZ ;  /* 0x0000000c061272a5 */ /* 0x004fc4000f8e00ff */
[----:B----4-:R-:W-:Y:S02]  /*1200*/  UISETP.NE.AND UP1, UPT, UR24, 0x1, UPT ;  /* 0x000000011800788c */ /* 0x010fe4000bf25270 */
[----:B------:R-:W-:Y:S01]  /*1210*/  UISETP.NE.AND UP2, UPT, UR23, 0x1, UPT ;  /* 0x000000011700788c */ /* 0x000fe2000bf45270 */
[----:B------:R-:W-:Y:S02]  /*1220*/  UMOV UR10, UR11 ;  /* 0x0000000b000a7c82 */ /* 0x000fe40008000000 */
[----:B------:R-:W-:Y:S01]  /*1230*/  UMOV UR18, UR19 ;  /* 0x0000001300127c82 */ /* 0x000fe20008000000 */
[----:B------:R-:W-:Y:S02]  /*1240*/  @UP0 USHF.R.U32.HI UR5, URZ, UR4, UR10 ;  /* 0x00000004ff050299 */ /* 0x000fe4000801160a */
[----:B------:R-:W-:Y:S02]  /*1250*/  UIMAD.WIDE.U32 UR20, UR45, UR15, URZ ;  /* 0x0000000f2d1472a5 */ /* 0x000fe4000f8e00ff */
[----:B------:R-:W-:-:S02]  /*1260*/  UIMAD.WIDE.U32 UR10, UR5, UR8, URZ ;  /* 0x00000008050a72a5 */ /* 0x000fc4000f8e00ff */
[----:B------:R-:W-:Y:S02]  /*1270*/  @UP1 USHF.R.U32.HI UR6, URZ, UR13, UR18 ;  /* 0x0000000dff061299 */ /* 0x000fe40008011612 */
[----:B------:R-:W-:Y:S02]  /*1280*/  UIMAD.WIDE.U32 UR16, UR46, UR12, URZ ;  /* 0x0000000c2e1072a5 */ /* 0x000fe4000f8e00ff */
[----:B------:R-:W-:Y:S01]  /*1290*/  UIMAD.WIDE.U32 UR18, UR6, UR8, URZ ;  /* 0x00000008061272a5 */ /* 0x000fe2000f8e00ff */
[----:B------:R-:W-:Y:S01]  /*12a0*/  UMOV UR20, UR21 ;  /* 0x0000001500147c82 */ /* 0x000fe20008000000 */
[----:B------:R-:W-:Y:S01]  /*12b0*/  UMOV UR10, UR11 ;  /* 0x0000000b000a7c82 */ /* 0x000fe20008000000 */
[----:B------:R-:W-:Y:S02]  /*12c0*/  USHF.R.U32.HI UR20, URZ, UR4, UR20 ;  /* 0x00000004ff147299 */ /* 0x000fe40008011614 */
[----:B------:R-:W-:Y:S02]  /*12d0*/  @UP2 USHF.R.U32.HI UR5, URZ, UR9, UR10 ;  /* 0x00000009ff052299 */ /* 0x000fe4000801160a */
[----:B------:R-:W-:Y:S01]  /*12e0*/  UMOV UR7, UR19 ;  /* 0x0000001300077c82 */ /* 0x000fe20008000000 */
[----:B------:R-:W-:Y:S01]  /*12f0*/  UMOV UR16, UR17 ;  /* 0x0000001100107c82 */ /* 0x000fe20008000000 */
[----:B------:R-:W-:-:S02]  /*1300*/  @UP2 USHF.R.U32.HI UR6, URZ, UR9, UR7 ;  /* 0x00000009ff062299 */ /* 0x000fc40008011607 */
[----:B------:R-:W-:Y:S02]  /*1310*/  USHF.R.U32.HI UR13, URZ, UR13, UR16 ;  /* 0x0000000dff0d7299 */ /* 0x000fe40008011610 */
[----:B------:R-:W-:Y:S02]  /*1320*/  USEL UR4, UR45, UR20, !UP0 ;  /* 0x000000142d047287 */ /* 0x000fe4000c000000 */
[----:B------:R-:W-:Y:S02]  /*1330*/  UIMAD UR7, UR5, UR23, URZ ;  /* 0x00000017050772a4 */ /* 0x000fe4000f8e02ff */
[----:B------:R-:W-:Y:S02]  /*1340*/  USEL UR5, UR46, UR13, !UP1 ;  /* 0x0000000d2e057287 */ /* 0x000fe4000c800000 */
[----:B------:R-:W-:Y:S02]  /*1350*/  UIMAD UR12, UR6, UR23, URZ ;  /* 0x00000017060c72a4 */ /* 0x000fe4000f8e02ff */
[----:B------:R-:W-:-:S02]  /*1360*/  UISETP.GE.AND UP0, UPT, UR4, UR7, UPT ;  /* 0x000000070400728c */ /* 0x000fc4000bf06270 */
[----:B------:R-:W-:Y:S02]  /*1370*/  UIMAD.WIDE.U32 UR10, UR4, UR8, URZ ;  /* 0x00000008040a72a5 */ /* 0x000fe4000f8e00ff */
[----:B------:R-:W-:Y:S02]  /*1380*/  UISETP.GE.OR UP0, UPT, UR5, UR12, UP0 ;  /* 0x0000000c0500728c */ /* 0x000fe40008706670 */
[----:B------:R-:W-:Y:S02]  /*1390*/  UIMAD.WIDE.U32 UR12, UR5, UR8, URZ ;  /* 0x00000008050c72a5 */ /* 0x000fe4000f8e00ff */
[----:B------:R-:W-:Y:S01]  /*13a0*/  UIADD3 UR10, UPT, UPT, -UR4, URZ, URZ ;  /* 0x000000ff040a7290 */ /* 0x000fe2000fffe1ff */
[----:B------:R-:W-:Y:S01]  /*13b0*/  UMOV UR8, UR11 ;  /* 0x0000000b00087c82 */ /* 0x000fe20008000000 */
[----:B------:R-:W-:Y:S02]  /*13c0*/  UIADD3 UR11, UPT, UPT, -UR5, URZ, URZ ;  /* 0x000000ff050b7290 */ /* 0x000fe4000fffe1ff */
[----:B------:R-:W-:-:S03]  /*13d0*/  USHF.R.U32.HI UR8, URZ, UR9, UR8 ;  /* 0x00000009ff087299 */ /* 0x000fc60008011608 */
[----:B------:R-:W-:Y:S01]  /*13e0*/  @!UP0 UMOV UR7, UR13 ;  /* 0x0000000d00078c82 */ /* 0x000fe20008000000 */
[----:B------:R-:W-:Y:S02]  /*13f0*/  UIMAD UR45, UR14, UR10, UR45 ;  /* 0x0000000a0e2d72a4 */ /* 0x000fe4000f8e022d */
[----:B------:R-:W-:Y:S02]  /*1400*/  USEL UR8, UR4, UR8, !UP2 ;  /* 0x0000000804087287 */ /* 0x000fe4000d000000 */
[----:B------:R-:W-:Y:S02]  /*1410*/  @!UP0 USHF.R.U32.HI UR7, URZ, UR9, UR7 ;  /* 0x00000009ff078299 */ /* 0x000fe40008011607 */
[----:B------:R-:W-:Y:S02]  /*1420*/  UIADD3 UR9, UPT, UPT, -UR8, URZ, URZ ;  /* 0x000000ff08097290 */ /* 0x000fe4000fffe1ff */
[----:B------:R-:W-:Y:S02]  /*1430*/  @!UP0 USEL UR7, UR5, UR7, !UP2 ;  /* 0x0000000705078287 */ /* 0x000fe4000d000000 */
[----:B------:R-:W-:-:S02]  /*1440*/  UIMAD UR9, UR23, UR9, UR4 ;  /* 0x00000009170972a4 */ /* 0x000fc4000f8e0204 */
[----:B------:R-:W-:Y:S02]  /*1450*/  @!UP0 UIADD3 UR8, UPT, UPT, UR8, -UR7, URZ ;  /* 0x8000000708088290 */ /* 0x000fe4000fffe0ff */
[----:B------:R-:W-:Y:S02]  /*1460*/  @!UP0 UIMAD UR6, UR9, UR6, UR7 ;  /* 0x00000006090682a4 */ /* 0x000fe4000f8e0207 */
[----:B------:R-:W-:Y:S02]  /*1470*/  @!UP0 UIMAD UR4, UR8, UR23, UR5 ;  /* 0x00000017080482a4 */ /* 0x000fe4000f8e0205 */
[----:B------:R-:W-:Y:S02]  /*1480*/  UIMAD UR46, UR24, UR11, UR46 ;  /* 0x0000000b182e72a4 */ /* 0x000fe4000f8e022e */
[----:B------:R-:W-:Y:S01]  /*1490*/  UIMAD UR45, UR4, UR14, UR45 ;  /* 0x0000000e042d72a4 */ /* 0x000fe2000f8e022d */
[----:B------:R-:W-:Y:S02]  /*14a0*/  @!UP0 UMOV UR5, UR6 ;  /* 0x0000000600058c82 */ /* 0x000fe40008000000 */
[----:B------:R-:W-:-:S12]  /*14b0*/  UIMAD UR46, UR5, UR24, UR46 ;  /* 0x00000018052e72a4 */ /* 0x000fd8000f8e022e */
.L_x_19:
[----:B------:R-:W-:Y:S02]  /*14c0*/  UISETP.NE.AND UP1, UPT, UR25, 0x1, UPT ;  /* 0x000000011900788c */ /* 0x000fe4000bf25270 */
[----:B------:R-:W-:Y:S02]  /*14d0*/  UISETP.NE.AND UP0, UPT, UR22, 0x2, UPT ;  /* 0x000000021600788c */ /* 0x000fe4000bf05270 */
[----:B------:R-:W-:-:S05]  /*14e0*/  ULOP3.LUT UR28, UR28, 0x2000, URZ, 0xc0, !UPT ;  /* 0x000020001c1c7892 */ /* 0x000fca000f8ec0ff */
[----:B------:R-:W-:Y:S07]  /*14f0*/  BRA.U UP1, `(.L_x_20) ;  /* 0x0000000101447547 */ /* 0x000fee000b800000 */
[----:B------:R-:W1:Y:S01]  /*1500*/  LDCU.128 UR8, c[0x0][0xb10] ;  /* 0x00016200ff0877ac */ /* 0x000e620008000c00 */
[----:B------:R-:W2:Y:S01]  /*1510*/  LDCU UR12, c[0x0][0xb0c] ;  /* 0x00016180ff0c77ac */ /* 0x000ea20008000800 */
[----:B------:R-:W3:Y:S01]  /*1520*/  LDCU UR13, c[0x0][0xb20] ;  /* 0x00016400ff0d77ac */ /* 0x000ee20008000800 */
[----:B-1----:R-:W-:Y:S02]  /*1530*/  UIMAD.WIDE.U32 UR6, UR46, UR8, URZ ;  /* 0x000000082e0672a5 */ /* 0x002fe4000f8e00ff */
[----:B------:R-:W-:Y:S02]  /*1540*/  UIMAD.WIDE.U32 UR4, UR45, UR11, URZ ;  /* 0x0000000b2d0472a5 */ /* 0x000fe4000f8e00ff */
[----:B--2---:R-:W-:Y:S02]  /*1550*/  UISETP.NE.AND UP2, UPT, UR12, 0x1, UPT ;  /* 0x000000010c00788c */ /* 0x004fe4000bf45270 */
[----:B------:R-:W-:Y:S01]  /*1560*/  UISETP.NE.AND UP1, UPT, UR10, 0x1, UPT ;  /* 0x000000010a00788c */ /* 0x000fe2000bf25270 */
[----:B------:R-:W-:-:S02]  /*1570*/  UMOV UR6, UR7 ;  /* 0x0000000700067c82 */ /* 0x000fc40008000000 */
[----:B------:R-:W-:Y:S01]  /*1580*/  UMOV UR4, UR5 ;  /* 0x0000000500047c82 */ /* 0x000fe20008000000 */
[----:B------:R-:W-:Y:S02]  /*1590*/  USHF.R.U32.HI UR6, URZ, UR9, UR6 ;  /* 0x00000009ff067299 */ /* 0x000fe40008011606 */
[----:B---3--:R-:W-:Y:S02]  /*15a0*/  USHF.R.U32.HI UR4, URZ, UR13, UR4 ;  /* 0x0000000dff047299 */ /* 0x008fe40008011604 */
[----:B------:R-:W-:Y:S02]  /*15b0*/  USEL UR5, UR46, UR6, !UP2 ;  /* 0x000000062e057287 */ /* 0x000fe4000d000000 */
[----:B------:R-:W-:-:S04]  /*15c0*/  USEL UR4, UR45, UR4, !UP1 ;  /* 0x000000042d047287 */ /* 0x000fc8000c800000 */
[----:B------:R-:W-:Y:S02]  /*15d0*/  UIADD3 UR6, UPT, UPT, UR5, -UR4, URZ ;  /* 0x8000000405067290 */ /* 0x000fe4000fffe0ff */
[----:B------:R-:W-:Y:S02]  /*15e0*/  UIADD3 UR4, UPT, UPT, -UR5, UR4, URZ ;  /* 0x0000000405047290 */ /* 0x000fe4000fffe1ff */
[----:B------:R-:W-:Y:S02]  /*15f0*/  UIMAD UR45, UR6, UR10, UR45 ;  /* 0x0000000a062d72a4 */ /* 0x000fe4000f8e022d */
[----:B------:R-:W-:-:S12]  /*1600*/  UIMAD UR46, UR4, UR12, UR46 ;  /* 0x0000000c042e72a4 */ /* 0x000fd8000f8e022e */
.L_x_20:
[----:B------:R-:W-:Y:S05]  /*1610*/  BRA.U !UP5, `(.L_x_21) ;  /* 0x000000010d0c7547 */ /* 0x000fea000b800000 */
[----:B------:R-:W-:Y:S01]  /*1620*/  UCGABAR_WAIT ;  /* 0x0000000000007dc7 */ /* 0x000fe20008000000 */
[----:B------:R-:W-:Y:S01]  /*1630*/  CCTL.IVALL ;  /* 0x00000000ff00798f */ /* 0x000fe20002000000 */
[----:B------:R-:W-:Y:S05]  /*1640*/  BRA `(.L_x_22) ;  /* 0x0000000000047947 */ /* 0x000fea0003800000 */
.L_x_21:
[----:B------:R-:W-:Y:S06]  /*1650*/  BAR.SYNC.DEFER_BLOCKING 0x0 ;  /* 0x0000000000007b1d */ /* 0x000fec0000010000 */
.L_x_22:
[----:B------:R-:W-:Y:S05]  /*1660*/  BRA.U UP0, `(.L_x_23) ;  /* 0x00000015003c7547 */ /* 0x000fea000b800000 */
[----:B------:R-:W1:Y:S01]  /*1670*/  LDCU UR6, c[0x0][0x38c] ;  /* 0x00007180ff0677ac */ /* 0x000e620008000800 */
[----:B------:R-:W-:Y:S01]  /*1680*/  PLOP3.LUT P1, PT, PT, PT, UP3, 0x80, 0x8 ;  /* 0x000000000008781c */ /* 0x000fe20003f2f038 */
[----:B------:R-:W-:Y:S01]  /*1690*/  IMAD.MOV.U32 R12, RZ, RZ, 0x1 ;  /* 0x00000001ff0c7424 */ /* 0x000fe200078e00ff */
[----:B------:R-:W-:Y:S01]  /*16a0*/  ISETP.EQ.OR P2, PT, R0, RZ, P3 ;  /* 0x000000ff0000720c */ /* 0x000fe20001f42670 */
[----:B------:R-:W-:Y:S01]  /*16b0*/  UMOV UR7, 0x400 ;  /* 0x0000040000077882 */ /* 0x000fe20000000000 */
[----:B------:R-:W-:Y:S01]  /*16c0*/  UISETP.NE.AND UP1, UPT, UR22, URZ, UPT ;  /* 0x000000ff1600728c */ /* 0x000fe2000bf25270 */
[----:B------:R-:W-:Y:S01]  /*16d0*/  PLOP3.LUT P1, PT, P1, PT, PT, 0x8, 0x80 ;  /* 0x000000000080781c */ /* 0x000fe20000f2e170 */
[----:B------:R-:W-:Y:S01]  /*16e0*/  ULEA UR7, UR61, UR7, 0x18 ;  /* 0x000000073d077291 */ /* 0x000fe2000f8ec0ff */
[----:B------:R-:W-:Y:S01]  /*16f0*/  CS2R R10, SRZ ;  /* 0x00000000000a7805 */ /* 0x000fe2000001ff00 */
[----:B------:R-:W-:Y:S01]  /*1700*/  IMAD.MOV.U32 R9, RZ, RZ, RZ ;  /* 0x000000ffff097224 */ /* 0x000fe200078e00ff */
[----:B------:R-:W2:Y:S01]  /*1710*/  LDCU UR41, c[0x0][0x370] ;  /* 0x00006e00ff2977ac */ /* 0x000ea20008000800 */
[----:B------:R-:W-:Y:S01]  /*1720*/  IMAD.MOV.U32 R8, RZ, RZ, 0x1 ;  /* 0x00000001ff087424 */ /* 0x000fe200078e00ff */
[----:B------:R-:W3:Y:S01]  /*1730*/  LDCU.64 UR26, c[0x0][0x348] ;  /* 0x00006900ff1a77ac */ /* 0x000ee20008000a00 */
[----:B-1----:R-:W-:-:S02]  /*1740*/  UIADD3 UR5, UPT, UPT, UR6, 0x7f, URZ ;  /* 0x0000007f06057890 */ /* 0x002fc4000fffe0ff */
[----:B------:R-:W-:Y:S02]  /*1750*/  USHF.R.U32.HI UR47, URZ, 0x7, UR28 ;  /* 0x00000007ff2f7899 */ /* 0x000fe4000801161c */
[----:B------:R-:W-:Y:S02]  /*1760*/  USHF.R.S32.HI UR4, URZ, 0x1f, UR5 ;  /* 0x0000001fff047899 */ /* 0x000fe40008011405 */
[----:B------:R-:W-:Y:S02]  /*1770*/  UIADD3 UR48, UPT, UPT, UR6, 0xfe, URZ ;  /* 0x000000fe06307890 */ /* 0x000fe4000fffe0ff */
[----:B------:R-:W-:Y:S01]  /*1780*/  ULEA.HI UR4, UR4, UR5, URZ, 0x7 ;  /* 0x0000000504047291 */ /* 0x000fe2000f8f38ff */
[----:B------:R-:W1:Y:S03]  /*1790*/  LDCU UR39, c[0x0][0x374] ;  /* 0x00006e80ff2777ac */ /* 0x000e660008000800 */
[----:B------:R-:W-:-:S02]  /*17a0*/  USHF.R.S32.HI UR43, URZ, 0x7, UR4 ;  /* 0x00000007ff2b7899 */ /* 0x000fc40008011404 */
[----:B------:R-:W-:Y:S02]  /*17b0*/  UIADD3 UR4, UPT, UPT, UR6, -0x1, URZ ;  /* 0xffffffff06047890 */ /* 0x000fe4000fffe0ff */
[----:B------:R-:W-:Y:S02]  /*17c0*/  UISETP.LT.U32.AND UP0, UPT, UR43, 0x8, UPT ;  /* 0x000000082b00788c */ /* 0x000fe4000bf01070 */
[----:B------:R-:W-:Y:S02]  /*17d0*/  UISETP.GE.U32.AND UP2, UPT, UR4, -0xff, UPT ;  /* 0xffffff010400788c */ /* 0x000fe4000bf46070 */
[----:B------:R-:W-:Y:S02]  /*17e0*/  USEL UR42, UR43, 0x8, UP0 ;  /* 0x000000082b2a7887 */ /* 0x000fe40008000000 */
[----:B------:R-:W-:Y:S02]  /*17f0*/  USEL UR24, UR34, 0x2, UP1 ;  /* 0x0000000222187887 */ /* 0x000fe40008800000 */
[----:B------:R-:W-:-:S02]  /*1800*/  UIADD3 UR21, UPT, UPT, UR42, -0x1, URZ ;  /* 0xffffffff2a157890 */ /* 0x000fc4000fffe0ff */
[----:B------:R-:W-:Y:S02]  /*1810*/  UIADD3 UR29, UPT, UPT, UR7, 0x4400, UR28 ;  /* 0x00004400071d7890 */ /* 0x000fe4000fffe01c */
[----:B------:R-:W-:Y:S02]  /*1820*/  UIADD3 UR44, UPT, UPT, UR43, -UR42, URZ ;  /* 0x8000002a2b2c7290 */ /* 0x000fe4000fffe0ff */
[----:B------:R-:W-:Y:S01]  /*1830*/  @UP2 UIADD3 UR21, UPT, UPT, UR42, URZ, URZ ;  /* 0x000000ff2a152290 */ /* 0x000fe2000fffe0ff */
[----:B------:R-:W-:-:S03]  /*1840*/  UMOV UR5, URZ ;  /* 0x000000ff00057c82 */ /* 0x000fc60008000000 */
[----:B-123--:R-:W-:-:S12]  /*1850*/  UIADD3 UR21, UPT, UPT, UR21, 0x1, URZ ;  /* 0x0000000115157890 */ /* 0x00efd8000fffe0ff */
.L_x_43:
[----:B------:R-:W-:-:S09]  /*1860*/  UISETP.NE.AND UP0, UPT, UR61, URZ, UPT ;  /* 0x000000ff3d00728c */ /* 0x000fd2000bf05270 */
[----:B------:R-:W-:Y:S05]  /*1870*/  BRA.U UP0, `(.L_x_24) ;  /* 0x0000000100287547 */ /* 0x000fea000b800000 */
[----:B------:R-:W-:Y:S02]  /*1880*/  LEA R0, R9, UR7, 0x3 ;  /* 0x0000000709007c11 */ /* 0x000fe4000f8e18ff */
[----:B------:R-:W-:-:S04]  /*1890*/  SHF.L.U32 R2, R8, 0x1f, RZ ;  /* 0x0000001f08027819 */ /* 0x000fc800000006ff */
[----:B------:R-:W1:Y:S02]  /*18a0*/  SYNCS.PHASECHK.TRANS64.TRYWAIT P0, [R0+URZ+0x110], R2 ;  /* 0x00011002000075a7 */ /* 0x000e6400080011ff */
[----:B-1----:R-:W-:Y:S05]  /*18b0*/  @!P0 BRA `(.L_x_25) ;  /* 0x00000058005c8947 */ /* 0x002fea0003800000 */
.L_x_107:
[----:B------:R-:W-:Y:S01]  /*18c0*/  VIADD R9, R9, 0x1 ;  /* 0x0000000109097836 */ /* 0x000fe20000000000 */
[----:B------:R1:W-:Y:S04]  /*18d0*/  SYNCS.ARRIVE.TRANS64.A1T0 RZ, [R0+URZ+0x100], RZ ;  /* 0x000100ff00ff79a7 */ /* 0x0003e800081000ff */
[----:B------:R-:W-:-:S04]  /*18e0*/  ISETP.NE.AND P0, PT, R9, 0x2, PT ;  /* 0x000000020900780c */ /* 0x000fc80003f05270 */
[----:B------:R-:W-:Y:S02]  /*18f0*/  SEL R9, R9, RZ, P0 ;  /* 0x000000ff09097207 */ /* 0x000fe40000000000 */
[----:B-1----:R-:W-:-:S04]  /*1900*/  SEL R0, RZ, 0x1, P0 ;  /* 0x00000001ff007807 */ /* 0x002fc80000000000 */
[----:B------:R-:W-:-:S07]  /*1910*/  LOP3.LUT R8, R8, R0, RZ, 0x3c, !PT ;  /* 0x0000000008087212 */ /* 0x000fce00078e3cff */
.L_x_24:
[----:B------:R-:W-:Y:S01]  /*1920*/  ULEA UR4, UR5, UR7, 0x3 ;  /* 0x0000000705047291 */ /* 0x000fe2000f8e18ff */
[----:B------:R-:W-:Y:S01]  /*1930*/  SHF.L.U32 R0, R12, 0x1f, RZ ;  /* 0x0000001f0c007819 */ /* 0x000fe200000006ff */
[----:B------:R-:W-:Y:S02]  /*1940*/  UISETP.GE.U32.AND UP0, UPT, UR48, 0xff, UPT ;  /* 0x000000ff3000788c */ /* 0x000fe4000bf06070 */
[----:B------:R-:W-:Y:S02]  /*1950*/  USHF.L.U32 UR11, UR45, 0x6, URZ ;  /* 0x000000062d0b7899 */ /* 0x000fe400080006ff */
[----:B------:R-:W-:Y:S01]  /*1960*/  ULEA UR35, UR46, UR47, 0x7 ;  /* 0x0000002f2e237291 */ /* 0x000fe2000f8e38ff */
[----:B------:R-:W-:Y:S02]  /*1970*/  UMOV UR13, URZ ;  /* 0x000000ff000d7c82 */ /* 0x000fe40008000000 */
[----:B------:R1:W2:Y:S02]  /*1980*/  SYNCS.PHASECHK.TRANS64.TRYWAIT P0, [UR4+0x40], R0 ;  /* 0x00004000ff0075a7 */ /* 0x0002a40008001104 */
[----:B------:R-:W-:Y:S07]  /*1990*/  BRA.U !UP0, `(.L_x_26) ;  /* 0x0000000108bc7547 */ /* 0x000fee000b800000 */
[----:B------:R-:W-:Y:S01]  /*19a0*/  UMOV UR6, URZ ;  /* 0x000000ff00067c82 */ /* 0x000fe20008000000 */
[----:B------:R-:W-:-:S05]  /*19b0*/  UMOV UR4, UR5 ;  /* 0x0000000500047c82 */ /* 0x000fca0008000000 */
.L_x_32:
[----:B------:R-:W-:Y:S01]  /*19c0*/  ULEA UR33, UR4, UR7, 0x3 ;  /* 0x0000000704217291 */ /* 0x000fe2000f8e18ff */
[----:B--2---:R-:W-:Y:S01]  /*19d0*/  @!P3 MOV R2, 0x6000 ;  /* 0x000060000002b802 */ /* 0x004fe20000000f00 */
[----:B--2-4-:R-:W-:Y:S10]  /*19e0*/  @P0 BRA `(.L_x_27) ;  /* 0x00000000000c0947 */ /* 0x014ff40003800000 */
[----:B------:R-:W-:-:S04]  /*19f0*/  SHF.L.U32 R3, R12, 0x1f, RZ ;  /* 0x0000001f0c037819 */ /* 0x000fc800000006ff */
[----:B------:R-:W2:Y:S02]  /*1a00*/  SYNCS.PHASECHK.TRANS64.TRYWAIT P0, [UR33+0x40], R3 ;  /* 0x00004003ff0075a7 */ /* 0x000ea40008001121 */
[----:B--2---:R-:W-:Y:S05]  /*1a10*/  @!P0 BRA `(.L_x_28) ;  /* 0x0000005800188947 */ /* 0x004fea0003800000 */
.L_x_27:
[----:B------:R2:W-:Y:S01]  /*1a20*/  @!P3 SYNCS.ARRIVE.TRANS64 RZ, [UR33], R2 ;  /* 0x00000002ffffb9a7 */ /* 0x0005e20008000021 */
[----:B------:R-:W-:-:S04]  /*1a30*/  ULOP3.LUT UR5, UR24, 0x2, URZ, 0xfc, !UPT ;  /* 0x0000000218057892 */ /* 0x000fc8000f8efcff */
[----:B------:R-:W-:-:S09]  /*1a40*/  UISETP.NE.AND UP0, UPT, UR5, 0x2, UPT ;  /* 0x000000020500788c */ /* 0x000fd2000bf05270 */
[----:B------:R-:W-:Y:S05]  /*1a50*/  BRA.U UP0, `(.L_x_29) ;  /* 0x0000000100047547 */ /* 0x000fea000b800000 */
[----:B------:R-:W-:Y:S05]  /*1a60*/  BPT.TRAP 0x1 ;  /* 0x000000040000795c */ /* 0x000fea0000300000 */
.L_x_29:
[----:B------:R-:W-:Y:S04]  /*1a70*/  BSSY.RECONVERGENT B0, `(.L_x_30) ;  /* 0x0000003000007945 */ /* 0x000fe80003800200 */
[----:B------:R-:W-:Y:S05]  /*1a80*/  @P2 BRA `(.L_x_31) ;  /* 0x0000000000042947 */ /* 0x000fea0003800000 */
[----:B------:R-:W-:Y:S05]  /*1a90*/  BPT.TRAP 0x1 ;  /* 0x000000040000795c */ /* 0x000fea0000300000 */
.L_x_31:
[----:B------:R-:W-:Y:S05]  /*1aa0*/  BSYNC.RECONVERGENT B0 ;  /* 0x0000000000007941 */ /* 0x000fea0003800200 */
.L_x_30:
[----:B------:R-:W-:Y:S02]  /*1ab0*/  UIADD3 UR5, UPT, UPT, UR4, 0x1, URZ ;  /* 0x0000000104057890 */ /* 0x000fe4000fffe0ff */
[----:B------:R-:W-:Y:S02]  /*1ac0*/  ULEA UR32, UR4, UR28, 0xe ;  /* 0x0000001c04207291 */ /* 0x000fe4000f8e70ff */
[----:B------:R-:W-:Y:S02]  /*1ad0*/  UISETP.NE.AND UP0, UPT, UR5, 0x8, UPT ;  /* 0x000000080500788c */ /* 0x000fe4000bf05270 */
[----:B------:R-:W-:Y:S02]  /*1ae0*/  UIADD3 UR16, UP1, UPT, UR26, 0x80, URZ ;  /* 0x000000801a107890 */ /* 0x000fe4000ff3e0ff */
[----:B------:R-:W-:Y:S02]  /*1af0*/  USEL UR9, URZ, 0x1, UP0 ;  /* 0x00000001ff097887 */ /* 0x000fe40008000000 */
[----:B------:R-:W-:-:S02]  /*1b00*/  USEL UR5, UR5, URZ, UP0 ;  /* 0x000000ff05057287 */ /* 0x000fc40008000000 */
[----:B------:R-:W-:Y:S02]  /*1b10*/  UIADD3 UR14, UP0, UPT, UR26, 0x180, URZ ;  /* 0x000001801a0e7890 */ /* 0x000fe4000ff1e0ff */
[----:B------:R-:W-:Y:S01]  /*1b20*/  ULEA UR8, UR5, UR7, 0x3 ;  /* 0x0000000705087291 */ /* 0x000fe2000f8e18ff */
[----:B------:R-:W-:Y:S01]  /*1b30*/  LOP3.LUT R12, R12, UR9, RZ, 0x3c, !PT ;  /* 0x000000090c0c7c12 */ /* 0x000fe2000f8e3cff */
[----:B------:R-:W-:Y:S02]  /*1b40*/  USHF.L.U32 UR34, UR6, 0x7, URZ ;  /* 0x0000000706227899 */ /* 0x000fe400080006ff */
[----:B------:R-:W-:Y:S01]  /*1b50*/  UIADD3.X UR17, UPT, UPT, URZ, UR27, URZ, UP1, !UPT ;  /* 0x0000001bff117290 */ /* 0x000fe20008ffe4ff */
[----:B-1----:R-:W-:Y:S01]  /*1b60*/  SHF.L.U32 R0, R12, 0x1f, RZ ;  /* 0x0000001f0c007819 */ /* 0x002fe200000006ff */
[----:B------:R-:W-:Y:S02]  /*1b70*/  UIADD3 UR32, UPT, UPT, UR7, 0x4400, UR32 ;  /* 0x0000440007207890 */ /* 0x000fe4000fffe020 */
[----:B------:R-:W-:Y:S01]  /*1b80*/  UIADD3.X UR15, UPT, UPT, URZ, UR27, URZ, UP0, !UPT ;  /* 0x0000001bff0f7290 */ /* 0x000fe200087fe4ff */
[----:B------:R3:W4:Y:S01]  /*1b90*/  SYNCS.PHASECHK.TRANS64.TRYWAIT P0, [UR8+0x40], R0 ;  /* 0x00004000ff0075a7 */ /* 0x0007220008001108 */
[----:B------:R-:W-:Y:S01]  /*1ba0*/  ULEA UR8, UR4, UR7, 0xd ;  /* 0x0000000704087291 */ /* 0x000fe2000f8e68ff */
[----:B------:R-:W-:Y:S01]  /*1bb0*/  UMOV UR13, 0x30000 ;  /* 0x00030000000d7882 */ /* 0x000fe20000000000 */
[----:B------:R-:W-:-:S02]  /*1bc0*/  UMOV UR18, 0x0 ;  /* 0x0000000000127882 */ /* 0x000fc40000000000 */
[----:B------:R-:W-:Y:S01]  /*1bd0*/  UIADD3 UR8, UPT, UPT, UR8, 0x24400, URZ ;  /* 0x0002440008087890 */ /* 0x000fe2000fffe0ff */
[----:B------:R-:W-:Y:S01]  /*1be0*/  UMOV UR19, 0x10000000 ;  /* 0x1000000000137882 */ /* 0x000fe20000000000 */
[----:B------:R-:W-:Y:S01]  /*1bf0*/  UMOV UR12, UR36 ;  /* 0x00000024000c7c82 */ /* 0x000fe20008000000 */
[----:B------:R-:W-:Y:S01]  /*1c00*/  UMOV UR9, UR33 ;  /* 0x0000002100097c82 */ /* 0x000fe20008000000 */
[----:B------:R-:W-:Y:S01]  /*1c10*/  UMOV UR10, UR34 ;  /* 0x00000022000a7c82 */ /* 0x000fe20008000000 */
[----:B------:R1:W-:Y:S01]  /*1c20*/  UTMALDG.3D.MULTICAST [UR32], [UR16], UR13, desc[UR18] ;  /* 0x00001220100073b4 */ /* 0x0003e2000801180d */
[----:B------:R-:W-:Y:S01]  /*1c30*/  UIADD3 UR6, UPT, UPT, UR6, 0x1, URZ ;  /* 0x0000000106067890 */ /* 0x000fe2000fffe0ff */
[----:B------:R-:W-:-:S03]  /*1c40*/  UMOV UR4, UR5 ;  /* 0x0000000500047c82 */ /* 0x000fc60008000000 */
[----:B------:R-:W-:Y:S01]  /*1c50*/  UISETP.NE.AND UP0, UPT, UR6, UR21, UPT ;  /* 0x000000150600728c */ /* 0x000fe2000bf05270 */
[----:B------:R3:W-:Y:S01]  /*1c60*/  UTMALDG.3D [UR8], [UR14], desc[UR18] ;  /* 0x000012080e0075b4 */ /* 0x0007e20008011000 */
[----:B-1----:R-:W-:-:S07]  /*1c70*/  UMOV UR13, UR21 ;  /* 0x00000015000d7c82 */ /* 0x002fce0008000000 */
[----:B---3--:R-:W-:Y:S05]  /*1c80*/  BRA.U UP0, `(.L_x_32) ;  /* 0xfffffffd004c7547 */ /* 0x008fea000b83ffff */
.L_x_26:
[----:B------:R-:W-:Y:S01]  /*1c90*/  ULEA UR4, UR5, UR7, 0x3 ;  /* 0x0000000705047291 */ /* 0x000fe2000f8e18ff */
[----:B-1----:R-:W-:Y:S01]  /*1ca0*/  SHF.L.U32 R0, R12, 0x1f, RZ ;  /* 0x0000001f0c007819 */ /* 0x002fe200000006ff */
[----:B------:R-:W-:Y:S01]  /*1cb0*/  @!P1 SYNCS.ARRIVE.TRANS64.A1T0 RZ, [UR7+0x98], RZ ;  /* 0x000098ffffff99a7 */ /* 0x000fe20008100007 */
[----:B------:R-:W-:-:S06]  /*1cc0*/  UISETP.GT.AND UP0, UPT, UR43, UR42, UPT ;  /* 0x0000002a2b00728c */ /* 0x000fcc000bf04270 */
[----:B--2-4-:R1:W2:Y:S03]  /*1cd0*/  SYNCS.PHASECHK.TRANS64.TRYWAIT P0, [UR4+0x40], R0 ;  /* 0x00004000ff0075a7 */ /* 0x0142a60008001104 */
[----:B------:R-:W-:Y:S05]  /*1ce0*/  BRA.U !UP0, `(.L_x_33) ;  /* 0x0000000108bc7547 */ /* 0x000fea000b800000 */
[----:B------:R-:W-:Y:S01]  /*1cf0*/  UIADD3 UR25, UPT, UPT, UR44, UR13, URZ ;  /* 0x0000000d2c197290 */ /* 0x000fe2000fffe0ff */
[----:B------:R-:W-:-:S11]  /*1d00*/  UMOV UR4, UR5 ;  /* 0x0000000500047c82 */ /* 0x000fd60008000000 */
.L_x_39:
[----:B------:R-:W-:Y:S01]  /*1d10*/  ULEA UR17, UR4, UR7, 0x3 ;  /* 0x0000000704117291 */ /* 0x000fe2000f8e18ff */
[----:B--2---:R-:W-:Y:S01]  /*1d20*/  @!P3 MOV R2, 0x6000 ;  /* 0x000060000002b802 */ /* 0x004fe20000000f00 */
[----:B--2-4-:R-:W-:Y:S10]  /*1d30*/  @P0 BRA `(.L_x_34) ;  /* 0x00000000000c0947 */ /* 0x014ff40003800000 */
[----:B------:R-:W-:-:S04]  /*1d40*/  SHF.L.U32 R3, R12, 0x1f, RZ ;  /* 0x0000001f0c037819 */ /* 0x000fc800000006ff */
[----:B------:R-:W2:Y:S02]  /*1d50*/  SYNCS.PHASECHK.TRANS64.TRYWAIT P0, [UR17+0x40], R3 ;  /* 0x00004003ff0075a7 */ /* 0x000ea40008001111 */
[----:B--2---:R-:W-:Y:S05]  /*1d60*/  @!P0 BRA `(.L_x_35) ;  /* 0x00000054005c8947 */ /* 0x004fea0003800000 */
.L_x_34:
[----:B------:R2:W-:Y:S01]  /*1d70*/  @!P3 SYNCS.ARRIVE.TRANS64 RZ, [UR17], R2 ;  /* 0x00000002ffffb9a7 */ /* 0x0005e20008000011 */
[----:B------:R-:W-:-:S04]  /*1d80*/  ULOP3.LUT UR5, UR24, 0x2, URZ, 0xfc, !UPT ;  /* 0x0000000218057892 */ /* 0x000fc8000f8efcff */
[----:B------:R-:W-:-:S09]  /*1d90*/  UISETP.NE.AND UP0, UPT, UR5, 0x2, UPT ;  /* 0x000000020500788c */ /* 0x000fd2000bf05270 */
[----:B------:R-:W-:Y:S05]  /*1da0*/  BRA.U UP0, `(.L_x_36) ;  /* 0x0000000100047547 */ /* 0x000fea000b800000 */
[----:B------:R-:W-:Y:S05]  /*1db0*/  BPT.TRAP 0x1 ;  /* 0x000000040000795c */ /* 0x000fea0000300000 */
.L_x_36:
[----:B------:R-:W-:Y:S04]  /*1dc0*/  BSSY.RECONVERGENT B0, `(.L_x_37) ;  /* 0x0000003000007945 */ /* 0x000fe80003800200 */
[----:B------:R-:W-:Y:S05]  /*1dd0*/  @P2 BRA `(.L_x_38) ;  /* 0x0000000000042947 */ /* 0x000fea0003800000 */
[----:B------:R-:W-:Y:S05]  /*1de0*/  BPT.TRAP 0x1 ;  /* 0x000000040000795c */ /* 0x000fea0000300000 */
.L_x_38:
[----:B------:R-:W-:Y:S05]  /*1df0*/  BSYNC.RECONVERGENT B0 ;  /* 0x0000000000007941 */ /* 0x000fea0003800200 */
.L_x_37:
[----:B------:R-:W-:Y:S02]  /*1e00*/  UIADD3 UR5, UPT, UPT, UR4, 0x1, URZ ;  /* 0x0000000104057890 */ /* 0x000fe4000fffe0ff */
[----:B------:R-:W-:Y:S02]  /*1e10*/  UIADD3 UR14, UP1, UPT, UR26, 0x80, URZ ;  /* 0x000000801a0e7890 */ /* 0x000fe4000ff3e0ff */
[----:B------:R-:W-:Y:S02]  /*1e20*/  UISETP.NE.AND UP0, UPT, UR5, 0x8, UPT ;  /* 0x000000080500788c */ /* 0x000fe4000bf05270 */
[----:B------:R-:W-:Y:S02]  /*1e30*/  USHF.L.U32 UR18, UR13, 0x7, URZ ;  /* 0x000000070d127899 */ /* 0x000fe400080006ff */
[----:B------:R-:W-:Y:S02]  /*1e40*/  USEL UR8, URZ, 0x1, UP0 ;  /* 0x00000001ff087887 */ /* 0x000fe40008000000 */
[----:B------:R-:W-:-:S02]  /*1e50*/  USEL UR5, UR5, URZ, UP0 ;  /* 0x000000ff05057287 */ /* 0x000fc40008000000 */
[----:B------:R-:W-:Y:S02]  /*1e60*/  UIADD3 UR22, UP0, UPT, UR26, 0x180, URZ ;  /* 0x000001801a167890 */ /* 0x000fe4000ff1e0ff */
[----:B------:R-:W-:Y:S01]  /*1e70*/  LOP3.LUT R12, R12, UR8, RZ, 0x3c, !PT ;  /* 0x000000080c0c7c12 */ /* 0x000fe2000f8e3cff */
[----:B------:R-:W-:Y:S02]  /*1e80*/  ULEA UR6, UR5, UR7, 0x3 ;  /* 0x0000000705067291 */ /* 0x000fe4000f8e18ff */
[----:B------:R-:W-:Y:S01]  /*1e90*/  ULEA UR8, UR4, UR7, 0xd ;  /* 0x0000000704087291 */ /* 0x000fe2000f8e68ff */
[----:B-1----:R-:W-:Y:S01]  /*1ea0*/  SHF.L.U32 R0, R12, 0x1f, RZ ;  /* 0x0000001f0c007819 */ /* 0x002fe200000006ff */
[----:B------:R-:W-:Y:S02]  /*1eb0*/  ULEA UR16, UR4, UR29, 0xe ;  /* 0x0000001d04107291 */ /* 0x000fe4000f8e70ff */
[----:B------:R-:W-:Y:S02]  /*1ec0*/  UIADD3.X UR15, UPT, UPT, URZ, UR27, URZ, UP1, !UPT ;  /* 0x0000001bff0f7290 */ /* 0x000fe40008ffe4ff */
[----:B------:R-:W-:Y:S01]  /*1ed0*/  UIADD3 UR8, UPT, UPT, UR8, 0x24400, URZ ;  /* 0x0002440008087890 */ /* 0x000fe2000fffe0ff */
[----:B------:R3:W4:Y:S01]  /*1ee0*/  SYNCS.PHASECHK.TRANS64.TRYWAIT P0, [UR6+0x40], R0 ;  /* 0x00004000ff0075a7 */ /* 0x0007220008001106 */
[----:B------:R-:W-:Y:S01]  /*1ef0*/  UIADD3.X UR23, UPT, UPT, URZ, UR27, URZ, UP0, !UPT ;  /* 0x0000001bff177290 */ /* 0x000fe200087fe4ff */
[----:B------:R-:W-:Y:S01]  /*1f00*/  UMOV UR6, 0x30000 ;  /* 0x0003000000067882 */ /* 0x000fe20000000000 */
[----:B------:R-:W-:Y:S01]  /*1f10*/  UMOV UR30, 0x0 ;  /* 0x00000000001e7882 */ /* 0x000fe20000000000 */
[----:B------:R-:W-:Y:S01]  /*1f20*/  UMOV UR31, 0x10000000 ;  /* 0x10000000001f7882 */ /* 0x000fe20000000000 */
[----:B------:R-:W-:Y:S01]  /*1f30*/  UMOV UR19, UR35 ;  /* 0x0000002300137c82 */ /* 0x000fe20008000000 */
[----:B------:R-:W-:Y:S01]  /*1f40*/  UMOV UR20, UR36 ;  /* 0x0000002400147c82 */ /* 0x000fe20008000000 */
[----:B------:R-:W-:Y:S01]  /*1f50*/  UMOV UR12, UR36 ;  /* 0x00000024000c7c82 */ /* 0x000fe20008000000 */
[----:B------:R-:W-:Y:S01]  /*1f60*/  UMOV UR9, UR17 ;  /* 0x0000001100097c82 */ /* 0x000fe20008000000 */
[----:B------:R-:W-:Y:S01]  /*1f70*/  UMOV UR10, UR18 ;  /* 0x00000012000a7c82 */ /* 0x000fe20008000000 */
[----:B------:R3:W-:Y:S01]  /*1f80*/  UTMALDG.3D.MULTICAST [UR16], [UR14], UR6, desc[UR30] ;  /* 0x00001e100e0073b4 */ /* 0x0007e20008011806 */
[----:B------:R-:W-:Y:S01]  /*1f90*/  UIADD3 UR13, UPT, UPT, UR13, 0x1, URZ ;  /* 0x000000010d0d7890 */ /* 0x000fe2000fffe0ff */
[----:B------:R-:W-:-:S03]  /*1fa0*/  UMOV UR4, UR5 ;  /* 0x0000000500047c82 */ /* 0x000fc60008000000 */
[----:B------:R-:W-:Y:S01]  /*1fb0*/  UISETP.NE.AND UP0, UPT, UR13, UR25, UPT ;  /* 0x000000190d00728c */ /* 0x000fe2000bf05270 */
[----:B------:R3:W-:Y:S08]  /*1fc0*/  UTMALDG.3D [UR8], [UR22], desc[UR30] ;  /* 0x00001e08160075b4 */ /* 0x0007f00008011000 */
[----:B---3--:R-:W-:Y:S05]  /*1fd0*/  BRA.U UP0, `(.L_x_39) ;  /* 0xfffffffd004c7547 */ /* 0x008fea000b83ffff */
.L_x_33:
[C---:B------:R-:W-:Y:S01]  /*1fe0*/  LEA R3, R11.reuse, UR7, 0x3 ;  /* 0x000000070b037c11 */ /* 0x040fe2000f8e18ff */
[----:B------:R-:W-:Y:S01]  /*1ff0*/  NOP ;  /* 0x0000000000007918 */ /* 0x000fe20000000000 */
[----:B-1----:R-:W-:Y:S02]  /*2000*/  SHF.L.U32 R0, R10, 0x1f, RZ ;  /* 0x0000001f0a007819 */ /* 0x002fe400000006ff */
[----:B------:R-:W-:Y:S02]  /*2010*/  LEA R4, R11, UR7, 0x4 ;  /* 0x000000070b047c11 */ /* 0x000fe4000f8e20ff */
[----:B--2-4-:R-:W1:Y:S02]  /*2020*/  SYNCS.PHASECHK.TRANS64.TRYWAIT P0, [R3+URZ+0xa0], R0 ;  /* 0x0000a000030075a7 */ /* 0x014e6400080011ff */
[----:B-1----:R-:W-:Y:S05]  /*2030*/  @!P0 BRA `(.L_x_40) ;  /* 0x0000005000c08947 */ /* 0x002fea0003800000 */
.L_x_110:
[----:B------:R-:W2:Y:S01]  /*2040*/  LDS.128 R4, [R4+0x130] ;  /* 0x0001300004047984 */ /* 0x000ea20000000c00 */
[----:B------:R-:W-:Y:S01]  /*2050*/  UISETP.GE.AND UP0, UPT, UR40, 0x1, UPT ;  /* 0x000000012800788c */ /* 0x000fe2000bf06270 */
[----:B------:R-:W-:Y:S01]  /*2060*/  @!PT LDS RZ, [RZ] ;  /* 0x00000000fffff984 */ /* 0x000fe20000000800 */
[----:B------:R-:W-:Y:S01]  /*2070*/  @!PT LDS RZ, [RZ] ;  /* 0x00000000fffff984 */ /* 0x000fe20000000800 */
[----:B------:R-:W-:Y:S01]  /*2080*/  @!PT LDS RZ, [RZ] ;  /* 0x00000000fffff984 */ /* 0x000fe20000000800 */
[----:B------:R-:W-:Y:S01]  /*2090*/  @!PT LDS RZ, [RZ] ;  /* 0x00000000fffff984 */ /* 0x000fe20000000800 */
[----:B------:R3:W-:Y:S06]  /*20a0*/  MEMBAR.ALL.CTA ;  /* 0x0000000000007992 */ /* 0x0007ec0000008000 */
[----:B---3--:R-:W3:Y:S01]  /*20b0*/  FENCE.VIEW.ASYNC.S ;  /* 0x00000000000073c6 */ /* 0x008ee20000000000 */
[----:B--2---:R-:W-:-:S13]  /*20c0*/  LOP3.LUT P0, RZ, R6, 0x1, RZ, 0xc0, !PT ;  /* 0x0000000106ff7812 */ /* 0x004fda000780c0ff */
[----:B---3--:R-:W-:Y:S01]  /*20d0*/  VOTEU.ANY UP1, P0 ;  /* 0x0000000000ff7886 */ /* 0x008fe20000020100 */
[----:B------:R-:W-:-:S13]  /*20e0*/  PLOP3.LUT P0, PT, PT, PT, UP1, 0x80, 0x8 ;  /* 0x000000000008781c */ /* 0x000fda0003f0f018 */
[----:B-1----:R-:W-:Y:S02]  /*20f0*/  @P0 LOP3.LUT R0, R5, 0xffff, RZ, 0xc0, !PT ;  /* 0x0000ffff05000812 */ /* 0x002fe400078ec0ff */
[----:B------:R-:W-:Y:S02]  /*2100*/  @P0 MOV R2, R4 ;  /* 0x0000000400020202 */ /* 0x000fe40000000f00 */
[----:B------:R-:W-:Y:S01]  /*2110*/  @P0 R2UR UR6, R0 ;  /* 0x00000000000602ca */ /* 0x000fe200000e0000 */
[----:B------:R-:W-:Y:S01]  /*2120*/  VIADD R0, R3, 0xb0 ;  /* 0x000000b003007836 */ /* 0x000fe20000000000 */
[----:B------:R-:W-:Y:S02]  /*2130*/  @P0 SHF.R.U32.HI R4, RZ, 0x10, R5 ;  /* 0x00000010ff040819 */ /* 0x000fe40000011605 */
[----:B------:R-:W-:Y:S02]  /*2140*/  @P0 R2UR UR8, R2 ;  /* 0x00000000020802ca */ /* 0x000fe400000e0000 */
[----:B------:R-:W-:-:S02]  /*2150*/  PRMT R0, RZ, 0x654, R0 ;  /* 0x00000654ff007816 */ /* 0x000fc40000000000 */
[----:B------:R-:W-:Y:S02]  /*2160*/  @P0 R2UR UR4, R4 ;  /* 0x00000000040402ca */ /* 0x000fe400000e0000 */
[----:B------:R1:W-:Y:S03]  /*2170*/  SYNCS.ARRIVE.TRANS64.RED.A1T0 RZ, [R0+URZ], RZ ;  /* 0x000000ff00ff79a7 */ /* 0x0003e600081004ff */
[----:B------:R-:W-:-:S04]  /*2180*/  @UP1 UMOV UR37, UR6 ;  /* 0x0000000600251c82 */ /* 0x000fc80008000000 */
[----:B------:R-:W-:-:S04]  /*2190*/  @UP1 UMOV UR38, UR8 ;  /* 0x0000000800261c82 */ /* 0x000fc80008000000 */
[----:B------:R-:W-:Y:S01]  /*21a0*/  @UP1 UMOV UR36, UR4 ;  /* 0x0000000400241c82 */ /* 0x000fe20008000000 */
[----:B------:R-:W-:Y:S05]  /*21b0*/  BRA.U !UP0, `(.L_x_41) ;  /* 0x0000000108d47547 */ /* 0x000fea000b800000 */
[----:B------:R-:W2:Y:S01]  /*21c0*/  LDCU.128 UR12, c[0x0][0xb10] ;  /* 0x00016200ff0c77ac */ /* 0x000ea20008000c00 */
[----:B------:R-:W3:Y:S01]  /*21d0*/  LDCU UR25, c[0x0][0xb20] ;  /* 0x00016400ff1977ac */ /* 0x000ee20008000800 */
[----:B------:R-:W4:Y:S01]  /*21e0*/  LDCU UR20, c[0x0][0xb0c] ;  /* 0x00016180ff1477ac */ /* 0x000f220008000800 */
[----:B------:R-:W1:Y:S01]  /*21f0*/  LDCU.64 UR10, c[0x0][0xb28] ;  /* 0x00016500ff0a77ac */ /* 0x000e620008000a00 */
[----:B------:R-:W-:Y:S02]  /*2200*/  UISETP.NE.AND UP3, UPT, UR40, 0x1, UPT ;  /* 0x000000012800788c */ /* 0x000fe4000bf65270 */
[----:B--2---:R-:W-:Y:S02]  /*2210*/  UIMAD.WIDE.U32 UR16, UR39, UR15, URZ ;  /* 0x0000000f271072a5 */ /* 0x004fe4000f8e00ff */
[----:B------:R-:W-:Y:S02]  /*2220*/  UIMAD.WIDE.U32 UR8, UR41, UR12, URZ ;  /* 0x0000000c290872a5 */ /* 0x000fe4000f8e00ff */
[----:B------:R-:W-:-:S02]  /*2230*/  UISETP.NE.AND UP0, UPT, UR14, 0x1, UPT ;  /* 0x000000010e00788c */ /* 0x000fc4000bf05270 */
[----:B------:R-:W-:Y:S01]  /*2240*/  UIMAD.WIDE.U32 UR22, UR37, UR15, URZ ;  /* 0x0000000f251672a5 */ /* 0x000fe2000f8e00ff */
[----:B------:R-:W-:Y:S02]  /*2250*/  UMOV UR16, UR17 ;  /* 0x0000001100107c82 */ /* 0x000fe40008000000 */
[----:B------:R-:W-:Y:S01]  /*2260*/  UMOV UR8, UR9 ;  /* 0x0000000900087c82 */ /* 0x000fe20008000000 */
[----:B---3--:R-:W-:Y:S02]  /*2270*/  USHF.R.U32.HI UR16, URZ, UR25, UR16 ;  /* 0x00000019ff107299 */ /* 0x008fe40008011610 */
[----:B----4-:R-:W-:Y:S02]  /*2280*/  UISETP.NE.AND UP2, UPT, UR20, 0x1, UPT ;  /* 0x000000011400788c */ /* 0x010fe4000bf45270 */
[----:B------:R-:W-:Y:S02]  /*2290*/  USHF.R.U32.HI UR8, URZ, UR13, UR8 ;  /* 0x0000000dff087299 */ /* 0x000fe40008011608 */
[----:B------:R-:W-:-:S02]  /*22a0*/  USEL UR6, UR39, UR16, !UP0 ;  /* 0x0000001027067287 */ /* 0x000fc4000c000000 */
[----:B------:R-:W-:Y:S02]  /*22b0*/  USEL UR8, UR41, UR8, !UP2 ;  /* 0x0000000829087287 */ /* 0x000fe4000d000000 */
[----:B-1----:R-:W-:Y:S01]  /*22c0*/  UIMAD.WIDE.U32 UR16, UR6, UR10, URZ ;  /* 0x0000000a061072a5 */ /* 0x002fe2000f8e00ff */
[----:B------:R-:W-:Y:S01]  /*22d0*/  UMOV UR4, UR23 ;  /* 0x0000001700047c82 */ /* 0x000fe20008000000 */
[----:B------:R-:W-:Y:S02]  /*22e0*/  UIMAD.WIDE.U32 UR18, UR38, UR12, URZ ;  /* 0x0000000c261272a5 */ /* 0x000fe4000f8e00ff */
[----:B------:R-:W-:-:S03]  /*22f0*/  UIMAD.WIDE.U32 UR22, UR8, UR10, URZ ;  /* 0x0000000a081672a5 */ /* 0x000fc6000f8e00ff */
[----:B------:R-:W-:Y:S01]  /*2300*/  UMOV UR16, UR17 ;  /* 0x0000001100107c82 */ /* 0x000fe20008000000 */
[----:B------:R-:W-:Y:S02]  /*2310*/  USHF.R.U32.HI UR4, URZ, UR25, UR4 ;  /* 0x00000019ff047299 */ /* 0x000fe40008011604 */
[----:B------:R-:W-:Y:S01]  /*2320*/  @UP3 USHF.R.U32.HI UR6, URZ, UR11, UR16 ;  /* 0x0000000bff063299 */ /* 0x000fe20008011610 */
[----:B------:R-:W-:Y:S01]  /*2330*/  UMOV UR18, UR19 ;  /* 0x0000001300127c82 */ /* 0x000fe20008000000 */
[----:B------:R-:W-:Y:S01]  /*2340*/  UMOV UR22, UR23 ;  /* 0x0000001700167c82 */ /* 0x000fe20008000000 */
[----:B------:R-:W-:Y:S02]  /*2350*/  USHF.R.U32.HI UR13, URZ, UR13, UR18 ;  /* 0x0000000dff0d7299 */ /* 0x000fe40008011612 */
[----:B------:R-:W-:Y:S02]  /*2360*/  USEL UR4, UR37, UR4, !UP0 ;  /* 0x0000000425047287 */ /* 0x000fe4000c000000 */
[----:B------:R-:W-:-:S02]  /*2370*/  @UP3 USHF.R.U32.HI UR8, URZ, UR11, UR22 ;  /* 0x0000000bff083299 */ /* 0x000fc40008011616 */
[----:B------:R-:W-:Y:S02]  /*2380*/  UIMAD UR9, UR40, UR6, URZ ;  /* 0x00000006280972a4 */ /* 0x000fe4000f8e02ff */
[----:B------:R-:W-:Y:S02]  /*2390*/  USEL UR6, UR38, UR13, !UP2 ;  /* 0x0000000d26067287 */ /* 0x000fe4000d000000 */
[----:B------:R-:W-:Y:S02]  /*23a0*/  UIMAD UR12, UR40, UR8, URZ ;  /* 0x00000008280c72a4 */ /* 0x000fe4000f8e02ff */
[----:B------:R-:W-:Y:S02]  /*23b0*/  UISETP.GE.AND UP0, UPT, UR4, UR9, UPT ;  /* 0x000000090400728c */ /* 0x000fe4000bf06270 */
[----:B------:R-:W-:Y:S02]  /*23c0*/  UIMAD.WIDE.U32 UR16, UR4, UR10, URZ ;  /* 0x0000000a041072a5 */ /* 0x000fe4000f8e00ff */
[----:B------:R-:W-:-:S02]  /*23d0*/  UISETP.GE.OR UP0, UPT, UR6, UR12, UP0 ;  /* 0x0000000c0600728c */ /* 0x000fc40008706670 */
        /* <DEDUP_REMOVED lines=19> */
.L_x_41:
[----:B------:R-:W2:Y:S02]  /*2510*/  LDCU UR4, c[0x0][0xb30] ;  /* 0x00016600ff0477ac */ /* 0x000ea40008000800 */
[----:B--2---:R-:W-:-:S09]  /*2520*/  UISETP.NE.AND UP0, UPT, UR4, 0x1, UPT ;  /* 0x000000010400788c */ /* 0x004fd2000bf05270 */
[----:B------:R-:W-:Y:S05]  /*2530*/  BRA.U UP0, `(.L_x_42) ;  /* 0x0000000100447547 */ /* 0x000fea000b800000 */
[----:B------:R-:W2:Y:S01]  /*2540*/  LDCU.128 UR12, c[0x0][0xb10] ;  /* 0x00016200ff0c77ac */ /* 0x000ea20008000c00 */
[----:B------:R-:W3:Y:S01]  /*2550*/  LDCU UR16, c[0x0][0xb0c] ;  /* 0x00016180ff1077ac */ /* 0x000ee20008000800 */
[----:B------:R-:W4:Y:S01]  /*2560*/  LDCU UR17, c[0x0][0xb20] ;  /* 0x00016400ff1177ac */ /* 0x000f220008000800 */
[----:B--2---:R-:W-:Y:S02]  /*2570*/  UIMAD.WIDE.U32 UR10, UR38, UR12, URZ ;  /* 0x0000000c260a72a5 */ /* 0x004fe4000f8e00ff */
[----:B------:R-:W-:Y:S02]  /*2580*/  UIMAD.WIDE.U32 UR8, UR37, UR15, URZ ;  /* 0x0000000f250872a5 */ /* 0x000fe4000f8e00ff */
[----:B---3--:R-:W-:Y:S02]  /*2590*/  UISETP.NE.AND UP2, UPT, UR16, 0x1, UPT ;  /* 0x000000011000788c */ /* 0x008fe4000bf45270 */
[----:B------:R-:W-:Y:S01]  /*25a0*/  UISETP.NE.AND UP0, UPT, UR14, 0x1, UPT ;  /* 0x000000010e00788c */ /* 0x000fe2000bf05270 */
[----:B------:R-:W-:-:S02]  /*25b0*/  UMOV UR6, UR11 ;  /* 0x0000000b00067c82 */ /* 0x000fc40008000000 */
[----:B------:R-:W-:Y:S01]  /*25c0*/  UMOV UR4, UR9 ;  /* 0x0000000900047c82 */ /* 0x000fe20008000000 */
[----:B------:R-:W-:Y:S02]  /*25d0*/  USHF.R.U32.HI UR6, URZ, UR13, UR6 ;  /* 0x0000000dff067299 */ /* 0x000fe40008011606 */
[----:B----4-:R-:W-:Y:S02]  /*25e0*/  USHF.R.U32.HI UR4, URZ, UR17, UR4 ;  /* 0x00000011ff047299 */ /* 0x010fe40008011604 */
[----:B------:R-:W-:Y:S02]  /*25f0*/  USEL UR6, UR38, UR6, !UP2 ;  /* 0x0000000626067287 */ /* 0x000fe4000d000000 */
[----:B------:R-:W-:-:S04]  /*2600*/  USEL UR4, UR37, UR4, !UP0 ;  /* 0x0000000425047287 */ /* 0x000fc8000c000000 */
[----:B------:R-:W-:Y:S02]  /*2610*/  UIADD3 UR8, UPT, UPT, UR6, -UR4, URZ ;  /* 0x8000000406087290 */ /* 0x000fe4000fffe0ff */
[----:B------:R-:W-:Y:S02]  /*2620*/  UIADD3 UR4, UPT, UPT, -UR6, UR4, URZ ;  /* 0x0000000406047290 */ /* 0x000fe4000fffe1ff */
[----:B------:R-:W-:Y:S02]  /*2630*/  UIMAD UR37, UR8, UR14, UR37 ;  /* 0x0000000e082572a4 */ /* 0x000fe4000f8e0225 */
[----:B------:R-:W-:-:S12]  /*2640*/  UIMAD UR38, UR4, UR16, UR38 ;  /* 0x00000010042672a4 */ /* 0x000fd8000f8e0226 */
.L_x_42:
[----:B------:R-:W-:Y:S01]  /*2650*/  VIADD R11, R11, 0x1 ;  /* 0x000000010b0b7836 */ /* 0x000fe20000000000 */
[----:B------:R-:W-:Y:S01]  /*2660*/  PLOP3.LUT P1, PT, PT, PT, PT, 0x80, 0x8 ;  /* 0x000000000008781c */ /* 0x000fe20003f2f070 */
[----:B------:R-:W-:Y:S02]  /*2670*/  UIADD3 UR46, UPT, UPT, UR38, UR58, URZ ;  /* 0x0000003a262e7290 */ /* 0x000fe4000fffe0ff */
[----:B------:R-:W-:Y:S01]  /*2680*/  UIADD3 UR45, UPT, UPT, UR37, UR55, URZ ;  /* 0x00000037252d7290 */ /* 0x000fe2000fffe0ff */
[----:B------:R-:W-:-:S04]  /*2690*/  ISETP.NE.AND P0, PT, R11, 0x2, PT ;  /* 0x000000020b00780c */ /* 0x000fc80003f05270 */
[----:B-1----:R-:W-:Y:S02]  /*26a0*/  SEL R0, RZ, 0x1, P0 ;  /* 0x00000001ff007807 */ /* 0x002fe40000000000 */
[----:B------:R-:W-:Y:S02]  /*26b0*/  SEL R11, R11, RZ, P0 ;  /* 0x000000ff0b0b7207 */ /* 0x000fe40000000000 */
[----:B------:R-:W-:Y:S01]  /*26c0*/  LOP3.LUT R10, R10, R0, RZ, 0x3c, !PT ;  /* 0x000000000a0a7212 */ /* 0x000fe200078e3cff */
[----:B------:R-:W-:Y:S06]  /*26d0*/  BRA.U UP1, `(.L_x_43) ;  /* 0xfffffff101607547 */ /* 0x000fec000b83ffff */
[----:B------:R-:W-:Y:S01]  /*26e0*/  UIADD3 UR7, UPT, UPT, UR7, 0x40, URZ ;  /* 0x0000004007077890 */ /* 0x000fe2000fffe0ff */
[----:B------:R-:W-:-:S03]  /*26f0*/  SHF.L.U32 R2, R12, 0x1f, RZ ;  /* 0x0000001f0c027819 */ /* 0x000fc600000006ff */
[----:B------:R-:W-:-:S09]  /*2700*/  ULEA UR4, UR5, UR7, 0x3 ;  /* 0x0000000705047291 */ /* 0x000fd2000f8e18ff */
[----:B------:R-:W1:Y:S02]  /*2710*/  SYNCS.PHASECHK.TRANS64.TRYWAIT P0, [UR4], R2 ;  /* 0x00000002ff0075a7 */ /* 0x000e640008001104 */
[----:B-1----:R-:W-:Y:S05]  /*2720*/  @!P0 BRA `(.L_x_44) ;  /* 0x0000004c00188947 */ /* 0x002fea0003800000 */
.L_x_112:
[----:B------:R-:W-:-:S04]  /*2730*/  UIADD3 UR4, UPT, UPT, UR5, 0x1, URZ ;  /* 0x0000000105047890 */ /* 0x000fc8000fffe0ff */
[----:B------:R-:W-:-:S04]  /*2740*/  UISETP.NE.AND UP0, UPT, UR4, 0x8, UPT ;  /* 0x000000080400788c */ /* 0x000fc8000bf05270 */
[----:B------:R-:W-:Y:S02]  /*2750*/  USEL UR6, URZ, 0x1, UP0 ;  /* 0x00000001ff067887 */ /* 0x000fe40008000000 */
[----:B------:R-:W-:-:S04]  /*2760*/  USEL UR4, UR4, URZ, UP0 ;  /* 0x000000ff04047287 */ /* 0x000fc80008000000 */
[----:B------:R-:W-:Y:S01]  /*2770*/  ULEA UR5, UR4, UR7, 0x3 ;  /* 0x0000000704057291 */ /* 0x000fe2000f8e18ff */
[----:B-1----:R-:W-:-:S04]  /*2780*/  LOP3.LUT R2, R12, UR6, RZ, 0x3c, !PT ;  /* 0x000000060c027c12 */ /* 0x002fc8000f8e3cff */
[----:B------:R-:W-:-:S04]  /*2790*/  SHF.L.U32 R3, R2, 0x1f, RZ ;  /* 0x0000001f02037819 */ /* 0x000fc800000006ff */
[----:B------:R-:W1:Y:S02]  /*27a0*/  SYNCS.PHASECHK.TRANS64.TRYWAIT P0, [UR5], R3 ;  /* 0x00000003ff0075a7 */ /* 0x000e640008001105 */
[----:B-1----:R-:W-:Y:S05]  /*27b0*/  @!P0 BRA `(.L_x_45) ;  /* 0x0000004c000c8947 */ /* 0x002fea0003800000 */
.L_x_114:
[----:B------:R-:W-:-:S04]  /*27c0*/  UIADD3 UR4, UPT, UPT, UR4, 0x1, URZ ;  /* 0x0000000104047890 */ /* 0x000fc8000fffe0ff */
[----:B------:R-:W-:-:S04]  /*27d0*/  UISETP.NE.AND UP0, UPT, UR4, 0x8, UPT ;  /* 0x000000080400788c */ /* 0x000fc8000bf05270 */
[----:B------:R-:W-:Y:S02]  /*27e0*/  USEL UR6, URZ, 0x1, UP0 ;  /* 0x00000001ff067887 */ /* 0x000fe40008000000 */
[----:B------:R-:W-:-:S04]  /*27f0*/  USEL UR4, UR4, URZ, UP0 ;  /* 0x000000ff04047287 */ /* 0x000fc80008000000 */
[----:B------:R-:W-:Y:S01]  /*2800*/  ULEA UR5, UR4, UR7, 0x3 ;  /* 0x0000000704057291 */ /* 0x000fe2000f8e18ff */
[----:B------:R-:W-:-:S04]  /*2810*/  LOP3.LUT R2, R2, UR6, RZ, 0x3c, !PT ;  /* 0x0000000602027c12 */ /* 0x000fc8000f8e3cff */
[----:B-1----:R-:W-:-:S04]  /*2820*/  SHF.L.U32 R3, R2, 0x1f, RZ ;  /* 0x0000001f02037819 */ /* 0x002fc800000006ff */
[----:B------:R-:W1:Y:S02]  /*2830*/  SYNCS.PHASECHK.TRANS64.TRYWAIT P0, [UR5], R3 ;  /* 0x00000003ff0075a7 */ /* 0x000e640008001105 */
[----:B-1----:R-:W-:Y:S05]  /*2840*/  @!P0 BRA `(.L_x_46) ;  /* 0x0000004c00008947 */ /* 0x002fea0003800000 */
.L_x_116:
        /* <DEDUP_REMOVED lines=9> */
.L_x_118:
        /* <DEDUP_REMOVED lines=9> */
.L_x_120:
        /* <DEDUP_REMOVED lines=9> */
.L_x_122:
        /* <DEDUP_REMOVED lines=9> */
.L_x_124:
[----:B------:R-:W-:-:S04]  /*2a90*/  UIADD3 UR4, UPT, UPT, UR4, 0x1, URZ ;  /* 0x0000000104047890 */ /* 0x000fc8000fffe0ff */
[----:B------:R-:W-:-:S04]  /*2aa0*/  UISETP.NE.AND UP0, UPT, UR4, 0x8, UPT ;  /* 0x000000080400788c */ /* 0x000fc8000bf05270 */
[----:B------:R-:W-:Y:S02]  /*2ab0*/  USEL UR5, URZ, 0x1, UP0 ;  /* 0x00000001ff057887 */ /* 0x000fe40008000000 */
[----:B------:R-:W-:-:S04]  /*2ac0*/  USEL UR4, UR4, URZ, UP0 ;  /* 0x000000ff04047287 */ /* 0x000fc80008000000 */
[----:B------:R-:W-:Y:S01]  /*2ad0*/  ULEA UR4, UR4, UR7, 0x3 ;  /* 0x0000000704047291 */ /* 0x000fe2000f8e18ff */
[----:B------:R-:W-:-:S04]  /*2ae0*/  LOP3.LUT R2, R2, UR5, RZ, 0x3c, !PT ;  /* 0x0000000502027c12 */ /* 0x000fc8000f8e3cff */
[----:B------:R-:W-:Y:S01]  /*2af0*/  SHF.L.U32 R2, R2, 0x1f, RZ ;  /* 0x0000001f02027819 */ /* 0x000fe200000006ff */
[----:B-1----:R-:W-:-:S07]  /*2b00*/  IMAD.U32 R0, RZ, RZ, UR4 ;  /* 0x00000004ff007e24 */ /* 0x002fce000f8e00ff */
.L_x_51:
[----:B-1----:R1:W2:Y:S02]  /*2b10*/  SYNCS.PHASECHK.TRANS64.TRYWAIT P0, [R0+URZ], R2 ;  /* 0x00000002000075a7 */ /* 0x0022a400080011ff */
[----:B--2---:R-:W-:Y:S05]  /*2b20*/  @!P0 NANOSLEEP.SYNCS 0x989680 ;  /* 0x009896800000895d */ /* 0x004fea0003900000 */
[----:B------:R-:W2:Y:S02]  /*2b30*/  @!P0 SYNCS.PHASECHK.TRANS64 P0, [R0+URZ], R2 ;  /* 0x00000002000085a7 */ /* 0x000ea400080010ff */
[----:B--2---:R-:W-:Y:S05]  /*2b40*/  @P0 EXIT ;  /* 0x000000000000094d */ /* 0x004fea0003800000 */
[----:B------:R-:W-:Y:S05]  /*2b50*/  BRA `(.L_x_51) ;  /* 0xfffffffc00ec7947 */ /* 0x000fea000383ffff */
.L_x_23:
[----:B------:R-:W-:-:S04]  /*2b60*/  UISETP.NE.AND UP0, UPT, UR61, URZ, UPT ;  /* 0x000000ff3d00728c */ /* 0x000fc8000bf05270 */
[----:B------:R-:W-:-:S09]  /*2b70*/  UISETP.NE.OR UP0, UPT, UR22, 0x1, UP0 ;  /* 0x000000011600788c */ /* 0x000fd20008705670 */
[----:B------:R-:W-:Y:S05]  /*2b80*/  BRA.U UP0, `(.L_x_52) ;  /* 0x0000000500487547 */ /* 0x000fea000b800000 */
[----:B------:R-:W-:Y:S01]  /*2b90*/  ISETP.GE.U32.AND P2, PT, R0, 0x2, PT ;  /* 0x000000020000780c */ /* 0x000fe20003f46070 */
[----:B------:R-:W-:Y:S01]  /*2ba0*/  IMAD.MOV.U32 R12, RZ, RZ, 0x1 ;  /* 0x00000001ff0c7424 */ /* 0x000fe200078e00ff */
[----:B------:R-:W-:Y:S02]  /*2bb0*/  CS2R R10, SRZ ;  /* 0x00000000000a7805 */ /* 0x000fe4000001ff00 */
[----:B------:R-:W-:Y:S01]  /*2bc0*/  CS2R R8, SRZ ;  /* 0x0000000000087805 */ /* 0x000fe2000001ff00 */
[----:B------:R-:W-:Y:S01]  /*2bd0*/  UMOV UR4, 0x400 ;  /* 0x0000040000047882 */ /* 0x000fe20000000000 */
[----:B------:R-:W-:Y:S01]  /*2be0*/  UMOV UR5, URZ ;  /* 0x000000ff00057c82 */ /* 0x000fe20008000000 */
[----:B------:R-:W-:-:S12]  /*2bf0*/  ULEA UR6, UR61, UR4, 0x18 ;  /* 0x000000043d067291 */ /* 0x000fd8000f8ec0ff */
.L_x_56:
[----:B------:R-:W-:Y:S02]  /*2c00*/  LEA R2, R8, UR6, 0x3 ;  /* 0x0000000608027c11 */ /* 0x000fe4000f8e18ff */
[----:B------:R-:W-:-:S03]  /*2c10*/  SHF.L.U32 R4, R9, 0x1f, RZ ;  /* 0x0000001f09047819 */ /* 0x000fc600000006ff */
[----:B------:R-:W-:Y:S01]  /*2c20*/  VIADD R5, R2, 0x110 ;  /* 0x0000011002057836 */ /* 0x000fe20000000000 */
[----:B------:R-:W1:Y:S02]  /*2c30*/  SYNCS.PHASECHK.TRANS64.TRYWAIT P0, [R2+URZ+0x100], R4 ;  /* 0x00010004020075a7 */ /* 0x000e6400080011ff */
[----:B-1----:R-:W-:Y:S05]  /*2c40*/  @!P0 BRA `(.L_x_53) ;  /* 0x0000004800788947 */ /* 0x002fea0003800000 */
.L_x_125:
[----:B------:R-:W-:Y:S01]  /*2c50*/  ULEA UR4, UR5, UR6, 0x3 ;  /* 0x0000000605047291 */ /* 0x000fe2000f8e18ff */
[----:B-1----:R-:W-:Y:S01]  /*2c60*/  PRMT R2, RZ, 0x654, R5 ;  /* 0x00000654ff027816 */ /* 0x002fe20000000005 */
[----:B------:R-:W-:Y:S01]  /*2c70*/  @!P2 IMAD.MOV.U32 R4, RZ, RZ, 0x10 ;  /* 0x00000010ff04a424 */ /* 0x000fe200078e00ff */
[----:B------:R-:W-:Y:S01]  /*2c80*/  SHF.L.U32 R5, R12, 0x1f, RZ ;  /* 0x0000001f0c057819 */ /* 0x000fe200000006ff */
[----:B------:R-:W-:Y:S01]  /*2c90*/  UIADD3 UR7, UPT, UPT, UR4, 0xa0, URZ ;  /* 0x000000a004077890 */ /* 0x000fe2000fffe0ff */
[----:B------:R1:W-:Y:S05]  /*2ca0*/  SYNCS.ARRIVE.TRANS64.RED.A1T0 RZ, [R2+URZ], RZ ;  /* 0x000000ff02ff79a7 */ /* 0x0003ea00081004ff */
[----:B------:R-:W-:Y:S01]  /*2cb0*/  IMAD.U32 R6, RZ, RZ, UR7 ;  /* 0x00000007ff067e24 */ /* 0x000fe2000f8e00ff */
[----:B------:R-:W2:Y:S04]  /*2cc0*/  SYNCS.PHASECHK.TRANS64.TRYWAIT P0, [UR4+0xb0], R5 ;  /* 0x0000b005ff0075a7 */ /* 0x000ea80008001104 */
[----:B------:R-:W-:Y:S01]  /*2cd0*/  PRMT R6, R0, 0x654, R6 ;  /* 0x0000065400067816 */ /* 0x000fe20000000006 */
[----:B-12---:R-:W-:Y:S06]  /*2ce0*/  @!P0 BRA `(.L_x_54) ;  /* 0x0000004800648947 */ /* 0x006fec0003800000 */
.L_x_127:
[----:B------:R-:W-:Y:S01]  /*2cf0*/  ULEA UR8, UR5, UR6, 0x4 ;  /* 0x0000000605087291 */ /* 0x000fe2000f8e20ff */
[----:B------:R-:W-:Y:S01]  /*2d00*/  SEL R3, R6, R3, !P2 ;  /* 0x0000000306037207 */ /* 0x000fe20005000000 */
[----:B------:R-:W-:Y:S01]  /*2d10*/  UIADD3 UR9, UPT, UPT, UR4, 0xa0, URZ ;  /* 0x000000a004097890 */ /* 0x000fe2000fffe0ff */
[----:B-1----:R-:W-:Y:S01]  /*2d20*/  LEA R2, R11, UR6, 0x3 ;  /* 0x000000060b027c11 */ /* 0x002fe2000f8e18ff */
[----:B------:R-:W-:Y:S01]  /*2d30*/  UIADD3 UR8, UPT, UPT, UR8, 0x130, URZ ;  /* 0x0000013008087890 */ /* 0x000fe2000fffe0ff */
[----:B------:R1:W-:Y:S01]  /*2d40*/  @!P2 SYNCS.ARRIVE.TRANS64.RED RZ, [R3+URZ], R4 ;  /* 0x0000000403ffa9a7 */ /* 0x0003e200080004ff */
[----:B------:R-:W-:Y:S01]  /*2d50*/  UIADD3 UR4, UPT, UPT, UR5, 0x1, URZ ;  /* 0x0000000105047890 */ /* 0x000fe2000fffe0ff */
[----:B------:R-:W-:-:S03]  /*2d60*/  VIADD R8, R8, 0x1 ;  /* 0x0000000108087836 */ /* 0x000fc60000000000 */
[----:B------:R-:W-:Y:S02]  /*2d70*/  UISETP.NE.AND UP0, UPT, UR4, 0x2, UPT ;  /* 0x000000020400788c */ /* 0x000fe4000bf05270 */
[----:B------:R-:W-:Y:S01]  /*2d80*/  ISETP.NE.AND P0, PT, R8, 0x2, PT ;  /* 0x000000020800780c */ /* 0x000fe20003f05270 */
[----:B------:R-:W-:Y:S06]  /*2d90*/  UGETNEXTWORKID.BROADCAST [UR8], [UR9] ;  /* 0x00000000080073ca */ /* 0x000fec0008000100 */
[----:B------:R-:W-:Y:S02]  /*2da0*/  USEL UR7, URZ, 0x1, UP0 ;  /* 0x00000001ff077887 */ /* 0x000fe40008000000 */
[----:B------:R-:W-:-:S04]  /*2db0*/  USEL UR5, UR4, URZ, UP0 ;  /* 0x000000ff04057287 */ /* 0x000fc80008000000 */
[----:B------:R-:W-:Y:S02]  /*2dc0*/  LOP3.LUT R12, R12, UR7, RZ, 0x3c, !PT ;  /* 0x000000070c0c7c12 */ /* 0x000fe4000f8e3cff */
[----:B-1----:R-:W-:-:S04]  /*2dd0*/  SHF.L.U32 R4, R10, 0x1f, RZ ;  /* 0x0000001f0a047819 */ /* 0x002fc800000006ff */
[----:B------:R-:W1:Y:S02]  /*2de0*/  SYNCS.PHASECHK.TRANS64.TRYWAIT P1, [R2+URZ+0xa0], R4 ;  /* 0x0000a004020075a7 */ /* 0x000e6400080211ff */
[----:B-1----:R-:W-:Y:S05]  /*2df0*/  @!P1 BRA `(.L_x_55) ;  /* 0x0000004800389947 */ /* 0x002fea0003800000 */
.L_x_128:
[C---:B-1----:R-:W-:Y:S01]  /*2e00*/  LEA R4, R11.reuse, UR6, 0x4 ;  /* 0x000000060b047c11 */ /* 0x042fe2000f8e20ff */
[----:B------:R-:W-:Y:S01]  /*2e10*/  VIADD R2, R2, 0xb0 ;  /* 0x000000b002027836 */ /* 0x000fe20000000000 */
[----:B------:R-:W-:Y:S01]  /*2e20*/  SEL R8, R8, RZ, P0 ;  /* 0x000000ff08087207 */ /* 0x000fe20000000000 */
[----:B------:R-:W-:-:S03]  /*2e30*/  VIADD R11, R11, 0x1 ;  /* 0x000000010b0b7836 */ /* 0x000fc60000000000 */
[----:B------:R-:W1:Y:S01]  /*2e40*/  LDS.128 R4, [R4+0x130] ;  /* 0x0001300004047984 */ /* 0x000e620000000c00 */
[----:B------:R-:W-:Y:S02]  /*2e50*/  PRMT R2, RZ, 0x654, R2 ;  /* 0x00000654ff027816 */ /* 0x000fe40000000002 */
[C---:B------:R-:W-:Y:S01]  /*2e60*/  ISETP.NE.AND P1, PT, R11.reuse, 0x2, PT ;  /* 0x000000020b00780c */ /* 0x040fe20003f25270 */
[----:B------:R-:W-:Y:S01]  /*2e70*/  @!PT LDS RZ, [RZ] ;  /* 0x00000000fffff984 */ /* 0x000fe20000000800 */
[----:B------:R-:W-:Y:S01]  /*2e80*/  @!PT LDS RZ, [RZ] ;  /* 0x00000000fffff984 */ /* 0x000fe20000000800 */
[----:B------:R-:W-:Y:S01]  /*2e90*/  @!PT LDS RZ, [RZ] ;  /* 0x00000000fffff984 */ /* 0x000fe20000000800 */
[----:B------:R-:W-:Y:S01]  /*2ea0*/  @!PT LDS RZ, [RZ] ;  /* 0x00000000fffff984 */ /* 0x000fe20000000800 */
[----:B------:R2:W-:Y:S06]  /*2eb0*/  MEMBAR.ALL.CTA ;  /* 0x0000000000007992 */ /* 0x0005ec0000008000 */
[----:B--2---:R-:W2:Y:S01]  /*2ec0*/  FENCE.VIEW.ASYNC.S ;  /* 0x00000000000073c6 */ /* 0x004ea20000000000 */
[----:B------:R-:W-:Y:S01]  /*2ed0*/  SEL R11, R11, RZ, P1 ;  /* 0x000000ff0b0b7207 */ /* 0x000fe20000800000 */
[----:B--2---:R2:W-:Y:S01]  /*2ee0*/  SYNCS.ARRIVE.TRANS64.RED.A1T0 RZ, [R2+URZ], RZ ;  /* 0x000000ff02ff79a7 */ /* 0x0045e200081004ff */
[----:B-1----:R-:W-:-:S02]  /*2ef0*/  LOP3.LUT P3, RZ, R6, 0x1, RZ, 0xc0, !PT ;  /* 0x0000000106ff7812 */ /* 0x002fc4000786c0ff */
[----:B------:R-:W-:-:S04]  /*2f00*/  SEL R4, RZ, 0x1, P1 ;  /* 0x00000001ff047807 */ /* 0x000fc80000800000 */
[----:B------:R-:W-:Y:S02]  /*2f10*/  LOP3.LUT R10, R10, R4, RZ, 0x3c, !PT ;  /* 0x000000040a0a7212 */ /* 0x000fe400078e3cff */
[----:B--2---:R-:W-:-:S04]  /*2f20*/  SEL R2, RZ, 0x1, P0 ;  /* 0x00000001ff027807 */ /* 0x004fc80000000000 */
[----:B------:R-:W-:Y:S01]  /*2f30*/  LOP3.LUT R9, R9, R2, RZ, 0x3c, !PT ;  /* 0x0000000209097212 */ /* 0x000fe200078e3cff */
[----:B------:R-:W-:Y:S06]  /*2f40*/  @P3 BRA `(.L_x_56) ;  /* 0xfffffffc002c3947 */ /* 0x000fec000383ffff */
[----:B------:R-:W-:Y:S01]  /*2f50*/  ULEA UR4, UR5, UR6, 0x3 ;  /* 0x0000000605047291 */ /* 0x000fe2000f8e18ff */
[----:B------:R-:W-:-:S08]  /*2f60*/  SHF.L.U32 R2, R12, 0x1f, RZ ;  /* 0x0000001f0c027819 */ /* 0x000fd000000006ff */
[----:B------:R-:W1:Y:S02]  /*2f70*/  SYNCS.PHASECHK.TRANS64 P0, [UR4+0xb0], R2 ;  /* 0x0000b002ff0075a7 */ /* 0x000e640008001004 */
[----:B-1----:R-:W-:Y:S05]  /*2f80*/  @P0 BRA `(.L_x_57) ;  /* 0x0000000000080947 */ /* 0x002fea0003800000 */
[----:B------:R-:W1:Y:S02]  /*2f90*/  SYNCS.PHASECHK.TRANS64.TRYWAIT P0, [UR4+0xb0], R2 ;  /* 0x0000b002ff0075a7 */ /* 0x000e640008001104 */
[----:B-1----:R-:W-:Y:S05]  /*2fa0*/  @!P0 BRA `(.L_x_58) ;  /* 0x0000004400e08947 */ /* 0x002fea0003800000 */
.L_x_57:
[----:B------:R-:W-:-:S04]  /*2fb0*/  UIADD3 UR7, UPT, UPT, UR5, 0x1, URZ ;  /* 0x0000000105077890 */ /* 0x000fc8000fffe0ff */
[----:B------:R-:W-:-:S04]  /*2fc0*/  UISETP.NE.AND UP0, UPT, UR7, 0x2, UPT ;  /* 0x000000020700788c */ /* 0x000fc8000bf05270 */
[----:B------:R-:W-:Y:S02]  /*2fd0*/  USEL UR8, URZ, 0x1, UP0 ;  /* 0x00000001ff087887 */ /* 0x000fe40008000000 */
[----:B------:R-:W-:-:S04]  /*2fe0*/  USEL UR7, UR7, URZ, UP0 ;  /* 0x000000ff07077287 */ /* 0x000fc80008000000 */
[----:B------:R-:W-:Y:S01]  /*2ff0*/  ULEA UR7, UR7, UR6, 0x3 ;  /* 0x0000000607077291 */ /* 0x000fe2000f8e18ff */
[----:B-1----:R-:W-:-:S04]  /*3000*/  LOP3.LUT R2, R12, UR8, RZ, 0x3c, !PT ;  /* 0x000000080c027c12 */ /* 0x002fc8000f8e3cff */
[----:B------:R-:W-:-:S04]  /*3010*/  SHF.L.U32 R0, R2, 0x1f, RZ ;  /* 0x0000001f02007819 */ /* 0x000fc800000006ff */
[----:B------:R-:W1:Y:S02]  /*3020*/  SYNCS.PHASECHK.TRANS64 P0, [UR7+0xb0], R0 ;  /* 0x0000b000ff0075a7 */ /* 0x000e640008001007 */
[----:B-1----:R-:W-:Y:S05]  /*3030*/  @P0 EXIT ;  /* 0x000000000000094d */ /* 0x002fea0003800000 */
[----:B------:R-:W-:Y:S02]  /*3040*/  SHF.L.U32 R2, R2, 0x1f, RZ ;  /* 0x0000001f02027819 */ /* 0x000fe400000006ff */
[----:B------:R-:W-:-:S07]  /*3050*/  MOV R0, UR7 ;  /* 0x0000000700007c02 */ /* 0x000fce0008000f00 */
.L_x_59:
[----:B-1----:R1:W2:Y:S02]  /*3060*/  SYNCS.PHASECHK.TRANS64.TRYWAIT P0, [R0+URZ+0xb0], R2 ;  /* 0x0000b002000075a7 */ /* 0x0022a400080011ff */
[----:B--2---:R-:W-:Y:S05]  /*3070*/  @!P0 NANOSLEEP.SYNCS 0x989680 ;  /* 0x009896800000895d */ /* 0x004fea0003900000 */
[----:B------:R-:W2:Y:S02]  /*3080*/  @!P0 SYNCS.PHASECHK.TRANS64 P0, [R0+URZ+0xb0], R2 ;  /* 0x0000b002000085a7 */ /* 0x000ea400080010ff */
[----:B--2---:R-:W-:Y:S05]  /*3090*/  @P0 EXIT ;  /* 0x000000000000094d */ /* 0x004fea0003800000 */
[----:B------:R-:W-:Y:S05]  /*30a0*/  BRA `(.L_x_59) ;  /* 0xfffffffc00ec7947 */ /* 0x000fea000383ffff */
.L_x_52:
[----:B------:R-:W-:Y:S05]  /*30b0*/  BRA.U UP4, `(.L_x_60) ;  /* 0x0000000d04bc7547 */ /* 0x000fea000b800000 */
[----:B------:R-:W-:Y:S01]  /*30c0*/  UMOV UR4, 0x40 ;  /* 0x0000004000047882 */ /* 0x000fe20000000000 */
[----:B------:R-:W-:Y:S01]  /*30d0*/  NOP ;  /* 0x0000000000007918 */ /* 0x000fe20000000000 */
[----:B------:R-:W-:Y:S01]  /*30e0*/  ULEA UR5, UR61, UR4, 0x18 ;  /* 0x000000043d057291 */ /* 0x000fe2000f8ec0ff */
[----:B------:R-:W-:Y:S02]  /*30f0*/  UMOV UR6, 0x400 ;  /* 0x0000040000067882 */ /* 0x000fe40000000000 */
[----:B------:R-:W-:-:S06]  /*3100*/  ULEA UR6, UR61, UR6, 0x18 ;  /* 0x000000063d067291 */ /* 0x000fcc000f8ec0ff */
[----:B------:R-:W1:Y:S02]  /*3110*/  LDS.U8 R0, [UR5+0x1c] ;  /* 0x00001c05ff007984 */ /* 0x000e640008000000 */
[----:B-1----:R-:W-:-:S13]  /*3120*/  ISETP.NE.AND P0, PT, R0, RZ, PT ;  /* 0x000000ff0000720c */ /* 0x002fda0003f05270 */
[----:B------:R-:W-:Y:S05]  /*3130*/  @P0 BRA `(.L_x_61) ;  /* 0x0000000000580947 */ /* 0x000fea0003800000 */
[----:B------:R-:W-:-:S13]  /*3140*/  ELECT P0, URZ, PT ;  /* 0x0000000000ff782f */ /* 0x000fda0003800000 */
[----:B------:R-:W-:Y:S05]  /*3150*/  @!P0 BRA `(.L_x_62) ;  /* 0x0000000000608947 */ /* 0x000fea0003800000 */
[----:B------:R-:W-:Y:S01]  /*3160*/  UMOV UR4, 0x10 ;  /* 0x0000001000047882 */ /* 0x000fe20000000000 */
[----:B------:R-:W-:Y:S01]  /*3170*/  HFMA2 R0, -RZ, RZ, 0, 5.9604644775390625e-08 ;  /* 0x00000001ff007431 */ /* 0x000fe200000001ff */
[----:B------:R-:W-:-:S03]  /*3180*/  MOV R3, 0xffff ;  /* 0x0000ffff00037802 */ /* 0x000fc60000000f00 */
[----:B------:R-:W-:Y:S04]  /*3190*/  DEPBAR.LE SB1, 0x36 ;  /* 0x00009d800000791a */ /* 0x000fe80000000000 */
[----:B------:R-:W1:Y:S02]  /*31a0*/  UTCATOMSWS.FIND_AND_SET.ALIGN UP0, UR4, UR4 ;  /* 0x00000004000475e3 */ /* 0x000e640008000800 */
[----:B-1----:R-:W-:Y:S01]  /*31b0*/  MOV R4, UR4 ;  /* 0x0000000400047c02 */ /* 0x002fe20008000f00 */
[----:B------:R-:W-:Y:S06]  /*31c0*/  BRA.U UP0, `(.L_x_63) ;  /* 0x0000000100187547 */ /* 0x000fec000b800000 */
.L_x_64:
[----:B------:R-:W-:Y:S05]  /*31d0*/  NANOSLEEP 0x64 ;  /* 0x000000640000795d */ /* 0x000fea0003800000 */
[----:B------:R-:W-:-:S05]  /*31e0*/  UMOV UR4, 0x10 ;  /* 0x0000001000047882 */ /* 0x000fca0000000000 */
[----:B------:R-:W-:Y:S04]  /*31f0*/  DEPBAR.LE SB1, 0x36 ;  /* 0x00009d800000791a */ /* 0x000fe80000000000 */
[----:B------:R-:W1:Y:S02]  /*3200*/  UTCATOMSWS.FIND_AND_SET.ALIGN UP0, UR4, UR4 ;  /* 0x00000004000475e3 */ /* 0x000e640008000800 */
[----:B-1----:R-:W-:Y:S01]  /*3210*/  MOV R4, UR4 ;  /* 0x0000000400047c02 */ /* 0x002fe20008000f00 */
[----:B------:R-:W-:Y:S05]  /*3220*/  BRA.U !UP0, `(.L_x_64) ;  /* 0xfffffffd08e87547 */ /* 0x000fea000b83ffff */
.L_x_63:
[-C--:B------:R-:W-:Y:S02]  /*3230*/  SHF.L.U32 R3, R3, R4.reuse, RZ ;  /* 0x0000000403037219 */ /* 0x080fe400000006ff */
[----:B------:R-:W-:Y:S01]  /*3240*/  SHF.L.U32 R0, R0, R4, RZ ;  /* 0x0000000400007219 */ /* 0x000fe200000006ff */
[----:B------:R-:W-:Y:S02]  /*3250*/  IMAD.SHL.U32 R4, R4, 0x20, RZ ;  /* 0x0000002004047824 */ /* 0x000fe400078e00ff */
[----:B------:R1:W-:Y:S04]  /*3260*/  ATOMS.OR RZ, [UR5+0x14], R3 ;  /* 0x00001403ffff798c */ /* 0x0003e8000b000005 */
[----:B------:R1:W-:Y:S04]  /*3270*/  ATOMS.OR RZ, [UR5+0x18], R0 ;  /* 0x00001800ffff798c */ /* 0x0003e8000b000005 */
[----:B------:R1:W-:Y:S01]  /*3280*/  STS [UR6+0x150], R4 ;  /* 0x00015004ff007988 */ /* 0x0003e20008000806 */
[----:B------:R-:W-:Y:S05]  /*3290*/  BRA `(.L_x_62) ;  /* 0x0000000000107947 */ /* 0x000fea0003800000 */
.L_x_61:
[----:B------:R-:W-:Y:S02]  /*32a0*/  MOV R0, 0xffffffff ;  /* 0xffffffff00007802 */ /* 0x000fe40000000f00 */
[----:B------:R-:W-:-:S03]  /*32b0*/  MOV R4, 0x32e0 ;  /* 0x000032e000047802 */ /* 0x000fc60000000f00 */
[----:B------:R1:W-:Y:S04]  /*32c0*/  STS [UR6+0x150], R0 ;  /* 0x00015000ff007988 */ /* 0x0003e80008000806 */
[----:B-1---5:R-:W-:Y:S05]  /*32d0*/  CALL.REL.NOINC `($__internal_1_$__cuda_sm10x_tcgen05_guardrail_trap_phase_invalid_during_alloc) ;  /* 0x0000004800607944 */ /* 0x022fea0003c00000 */
.L_x_62:
[----:B------:R-:W-:Y:S05]  /*32e0*/  WARPSYNC.ALL ;  /* 0x0000000000007948 */ /* 0x000fea0003800000 */
[----:B------:R-:W2:Y:S01]  /*32f0*/  S2UR UR4, SR_CgaCtaId ;  /* 0x00000000000479c3 */ /* 0x000ea20000008800 */
[----:B------:R-:W-:Y:S01]  /*3300*/  UMOV UR26, 0x400 ;  /* 0x00000400001a7882 */ /* 0x000fe20000000000 */
[----:B------:R-:W-:-:S06]  /*3310*/  NOP ;  /* 0x0000000000007918 */ /* 0x000fcc0000000000 */
[----:B------:R-:W-:Y:S06]  /*3320*/  BAR.ARV 0x6, 0xa0 ;  /* 0x0182800000007b1d */ /* 0x000fec0000002000 */
[----:B------:R-:W3:Y:S01]  /*3330*/  LDCU UR5, c[0x0][0x38c] ;  /* 0x00007180ff0577ac */ /* 0x000ee20008000800 */
[----:B------:R-:W-:Y:S01]  /*3340*/  LOP3.LUT R2, R2, 0xffff, RZ, 0xc0, !PT ;  /* 0x0000ffff02027812 */ /* 0x000fe200078ec0ff */
[----:B------:R-:W-:Y:S01]  /*3350*/  IMAD.MOV.U32 R11, RZ, RZ, 0x1 ;  /* 0x00000001ff0b7424 */ /* 0x000fe200078e00ff */
[----:B------:R-:W-:Y:S01]  /*3360*/  CS2R R8, SRZ ;  /* 0x0000000000087805 */ /* 0x000fe2000001ff00 */
[----:B------:R-:W4:Y:S01]  /*3370*/  LDCU UR7, c[0x0][0x38c] ;  /* 0x00007180ff0777ac */ /* 0x000f220008000800 */
[----:B------:R-:W-:Y:S01]  /*3380*/  R2UR UR27, R2 ;  /* 0x00000000021b72ca */ /* 0x000fe200000e0000 */
[----:B------:R-:W-:Y:S01]  /*3390*/  IMAD.MOV.U32 R10, RZ, RZ, RZ ;  /* 0x000000ffff0a7224 */ /* 0x000fe200078e00ff */
[----:B------:R-:W-:Y:S01]  /*33a0*/  UMOV UR31, URZ ;  /* 0x000000ff001f7c82 */ /* 0x000fe20008000000 */
[----:B------:R-:W-:Y:S01]  /*33b0*/  UMOV UR22, URZ ;  /* 0x000000ff00167c82 */ /* 0x000fe20008000000 */
[----:B--2---:R-:W-:Y:S01]  /*33c0*/  ULEA UR26, UR4, UR26, 0x18 ;  /* 0x0000001a041a7291 */ /* 0x004fe2000f8ec0ff */
[----:B------:R-:W-:Y:S01]  /*33d0*/  UMOV UR38, 0x0 ;  /* 0x0000000000267882 */ /* 0x000fe20000000000 */
[----:B------:R-:W-:-:S02]  /*33e0*/  UMOV UR39, 0x8100490 ;  /* 0x0810049000277882 */ /* 0x000fc40000000000 */
[----:B------:R-:W-:Y:S02]  /*33f0*/  UIADD3 UR4, UPT, UPT, UR26, 0x4400, URZ ;  /* 0x000044001a047890 */ /* 0x000fe4000fffe0ff */
[----:B------:R-:W-:Y:S02]  /*3400*/  UIADD3 UR6, UPT, UPT, UR26, 0x24400, URZ ;  /* 0x000244001a067890 */ /* 0x000fe4000fffe0ff */
[----:B---3--:R-:W-:Y:S01]  /*3410*/  UIADD3 UR5, UPT, UPT, UR5, 0x7f, URZ ;  /* 0x0000007f05057890 */ /* 0x008fe2000fffe0ff */
[----:B-1----:R-:W1:Y:S01]  /*3420*/  LDS R0, [UR26+0x150] ;  /* 0x0001501aff007984 */ /* 0x002e620008000800 */
[----:B------:R-:W-:Y:S01]  /*3430*/  UMOV UR36, 0x0 ;  /* 0x0000000000247882 */ /* 0x000fe20000000000 */
[----:B------:R-:W-:Y:S01]  /*3440*/  UMOV UR37, 0x8100490 ;  /* 0x0810049000257882 */ /* 0x000fe20000000000 */
[----:B------:R-:W-:Y:S02]  /*3450*/  USHF.R.S32.HI UR40, URZ, 0x1f, UR5 ;  /* 0x0000001fff287899 */ /* 0x000fe40008011405 */
[----:B----4-:R-:W-:-:S02]  /*3460*/  UISETP.GE.AND UP4, UPT, UR7, 0x1, UPT ;  /* 0x000000010700788c */ /* 0x010fc4000bf86270 */
[----:B------:R-:W-:Y:S02]  /*3470*/  ULEA.HI UR40, UR40, UR5, URZ, 0x7 ;  /* 0x0000000528287291 */ /* 0x000fe4000f8f38ff */
[----:B------:R-:W-:Y:S02]  /*3480*/  USHF.R.U32.HI UR5, URZ, 0x4, UR4 ;  /* 0x00000004ff057899 */ /* 0x000fe40008011604 */
[----:B------:R-:W-:Y:S02]  /*3490*/  USHF.R.S32.HI UR40, URZ, 0x7, UR40 ;  /* 0x00000007ff287899 */ /* 0x000fe40008011428 */
[----:B------:R-:W-:Y:S02]  /*34a0*/  USHF.R.U32.HI UR4, URZ, 0x4, UR6 ;  /* 0x00000004ff047899 */ /* 0x000fe40008011606 */
[----:B------:R-:W-:Y:S02]  /*34b0*/  UISETP.LT.AND UP0, UPT, UR40, 0x1, UPT ;  /* 0x000000012800788c */ /* 0x000fe4000bf01270 */
[----:B------:R-:W-:-:S02]  /*34c0*/  ULOP3.LUT UR5, UR5, 0x3fff, URZ, 0xc0, !UPT ;  /* 0x00003fff05057892 */ /* 0x000fc4000f8ec0ff */
[----:B------:R-:W-:Y:S02]  /*34d0*/  ULOP3.LUT UR4, UR4, 0x3fff, URZ, 0xc0, !UPT ;  /* 0x00003fff04047892 */ /* 0x000fe4000f8ec0ff */
[----:B------:R-:W-:Y:S02]  /*34e0*/  USEL UR41, UR40, 0x1, !UP0 ;  /* 0x0000000128297887 */ /* 0x000fe4000c000000 */
[----:B------:R-:W-:Y:S02]  /*34f0*/  ULOP3.LUT UR28, UR5, 0x10000, URZ, 0xfc, !UPT ;  /* 0x00010000051c7892 */ /* 0x000fe4000f8efcff */
[----:B------:R-:W-:Y:S02]  /*3500*/  ULOP3.LUT UR29, UR4, 0x10000, URZ, 0xfc, !UPT ;  /* 0x00010000041d7892 */ /* 0x000fe4000f8efcff */
[----:B------:R-:W-:Y:S01]  /*3510*/  UIADD3 UR41, UPT, UPT, -UR41, URZ, URZ ;  /* 0x000000ff29297290 */ /* 0x000fe2000fffe1ff */
[----:B------:R-:W-:Y:S01]  /*3520*/  UMOV UR34, 0x0 ;  /* 0x0000000000227882 */ /* 0x000fe20000000000 */
[----:B------:R-:W-:Y:S01]  /*3530*/  UMOV UR35, 0x8100490 ;  /* 0x0810049000237882 */ /* 0x000fe20000000000 */
[----:B------:R-:W-:Y:S01]  /*3540*/  UMOV UR32, 0x0 ;  /* 0x0000000000207882 */ /* 0x000fe20000000000 */
[----:B------:R-:W-:Y:S01]  /*3550*/  UMOV UR33, 0x8100490 ;  /* 0x0810049000217882 */ /* 0x000fe20000000000 */
[----:B-1----:R-:W-:-:S15]  /*3560*/  R2UR UR42, R0 ;  /* 0x00000000002a72ca */ /* 0x002fde00000e0000 */
.L_x_71:
[----:B------:R-:W-:Y:S02]  /*3570*/  LEA R0, R10, UR26, 0x3 ;  /* 0x0000001a0a007c11 */ /* 0x000fe4000f8e18ff */
[----:B------:R-:W-:Y:S02]  /*3580*/  SHF.L.U32 R2, R9, 0x1f, RZ ;  /* 0x0000001f09027819 */ /* 0x000fe400000006ff */
[----:B------:R-:W-:Y:S01]  /*3590*/  PLOP3.LUT P0, PT, PT, PT, UP4, 0x80, 0x8 ;  /* 0x000000000008781c */ /* 0x000fe20003f0f048 */
[----:B------:R-:W-:Y:S01]  /*35a0*/  VIADD R3, R0, 0xb0 ;  /* 0x000000b000037836 */ /* 0x000fe20000000000 */
[----:B-1----:R-:W1:Y:S02]  /*35b0*/  SYNCS.PHASECHK.TRANS64.TRYWAIT P1, [R0+URZ+0xa0], R2 ;  /* 0x0000a002000075a7 */ /* 0x002e6400080211ff */
[----:B-1-3--:R-:W-:Y:S09]  /*35c0*/  @!P1 BRA `(.L_x_65) ;  /* 0x0000004000709947 */ /* 0x00aff20003800000 */
.L_x_130:
[----:B------:R-:W-:Y:S01]  /*35d0*/  LEA R4, R10, UR26, 0x4 ;  /* 0x0000001a0a047c11 */ /* 0x000fe2000f8e20ff */
[----:B------:R-:W-:Y:S01]  /*35e0*/  @UP4 ULEA UR4, UR22, UR26, 0x3 ;  /* 0x0000001a16044291 */ /* 0x000fe2000f8e18ff */
[----:B------:R-:W-:Y:S01]  /*35f0*/  PLOP3.LUT P2, PT, PT, PT, PT, 0x80, 0x8 ;  /* 0x000000000008781c */ /* 0x000fe20003f4f070 */
[----:B------:R-:W-:Y:S01]  /*3600*/  ULEA UR30, UR31, UR26, 0x3 ;  /* 0x0000001a1f1e7291 */ /* 0x000fe2000f8e18ff */
[----:B------:R-:W-:Y:S01]  /*3610*/  PRMT R3, RZ, 0x654, R3 ;  /* 0x00000654ff037816 */ /* 0x000fe20000000003 */
[----:B------:R-:W-:Y:S01]  /*3620*/  ULEA UR11, UR31, UR42, 0x6 ;  /* 0x0000002a1f0b7291 */ /* 0x000fe2000f8e30ff */
[----:B------:R-:W2:Y:S01]  /*3630*/  LDS.128 R4, [R4+0x130] ;  /* 0x0001300004047984 */ /* 0x000ea20000000c00 */
[----:B-1----:R-:W-:Y:S02]  /*3640*/  @P0 SHF.L.U32 R2, R8, 0x1f, RZ ;  /* 0x0000001f08020819 */ /* 0x002fe400000006ff */
[----:B------:R-:W-:Y:S01]  /*3650*/  SHF.L.U32 R0, R11, 0x1f, RZ ;  /* 0x0000001f0b007819 */ /* 0x000fe200000006ff */
[----:B------:R-:W-:Y:S01]  /*3660*/  @!PT LDS RZ, [RZ] ;  /* 0x00000000fffff984 */ /* 0x000fe20000000800 */
[----:B------:R-:W-:Y:S01]  /*3670*/  @!PT LDS RZ, [RZ] ;  /* 0x00000000fffff984 */ /* 0x000fe20000000800 */
[----:B------:R-:W-:Y:S01]  /*3680*/  @!PT LDS RZ, [RZ] ;  /* 0x00000000fffff984 */ /* 0x000fe20000000800 */
[----:B------:R-:W-:Y:S01]  /*3690*/  @!PT LDS RZ, [RZ] ;  /* 0x00000000fffff984 */ /* 0x000fe20000000800 */
[----:B------:R1:W-:Y:S06]  /*36a0*/  MEMBAR.ALL.CTA ;  /* 0x0000000000007992 */ /* 0x0003ec0000008000 */
[----:B-1----:R-:W1:Y:S02]  /*36b0*/  FENCE.VIEW.ASYNC.S ;  /* 0x00000000000073c6 */ /* 0x002e640000000000 */
[----:B-1----:R1:W-:Y:S01]  /*36c0*/  SYNCS.ARRIVE.TRANS64.RED.A1T0 RZ, [R3+URZ], RZ ;  /* 0x000000ff03ff79a7 */ /* 0x0023e200081004ff */
[----:B------:R1:W3:Y:S01]  /*36d0*/  @P0 SYNCS.PHASECHK.TRANS64.TRYWAIT P2, [UR4], R2 ;  /* 0x00000002ff0005a7 */ /* 0x0002e20008041104 */
[----:B--2---:R-:W-:Y:S01]  /*36e0*/  LOP3.LUT P1, RZ, R6, 0x1, RZ, 0xc0, !PT ;  /* 0x0000000106ff7812 */ /* 0x004fe2000782c0ff */
[----:B------:R-:W2:Y:S02]  /*36f0*/  SYNCS.PHASECHK.TRANS64.TRYWAIT P0, [UR30+0xe0], R0 ;  /* 0x0000e000ff0075a7 */ /* 0x000ea4000800111e */
[----:B-123--:R-:W-:Y:S10]  /*3700*/  @!P0 BRA `(.L_x_66) ;  /* 0x0000004000348947 */ /* 0x00eff40003800000 */
.L_x_132:
[----:B------:R-:W-:Y:S01]  /*3710*/  IADD3 R10, PT, PT, R10, 0x1, RZ ;  /* 0x000000010a0a7810 */ /* 0x000fe20007ffe0ff */
[----:B------:R-:W-:Y:S06]  /*3720*/  BRA.U !UP4, `(.L_x_67) ;  /* 0x000000010cc07547 */ /* 0x000fec000b800000 */
[----:B------:R-:W-:Y:S01]  /*3730*/  UPLOP3.LUT UP2, UPT, UPT, UPT, UPT, 0x40, 0x4 ;  /* 0x000000000004789c */ /* 0x000fe20003f4e870 */
[----:B------:R-:W-:Y:S01]  /*3740*/  UMOV UR24, UR41 ;  /* 0x0000002900187c82 */ /* 0x000fe20008000000 */
[----:B------:R-:W-:Y:S01]  /*3750*/  UMOV UR23, UR40 ;  /* 0x0000002800177c82 */ /* 0x000fe20008000000 */
[----:B------:R-:W-:-:S08]  /*3760*/  UMOV UR10, UR22 ;  /* 0x00000016000a7c82 */ /* 0x000fd00008000000 */
.L_x_70:
[----:B------:R-:W-:Y:S02]  /*3770*/  UIADD3 UR24, UPT, UPT, UR24, 0x1, URZ ;  /* 0x0000000118187890 */ /* 0x000fe4000fffe0ff */
[----:B--2---:R-:W-:Y:S02]  /*3780*/  ULEA UR5, UR10, UR26, 0x3 ;  /* 0x0000001a0a057291 */ /* 0x004fe4000f8e18ff */
[----:B------:R-:W-:Y:S01]  /*3790*/  UISETP.NE.AND UP3, UPT, UR24, URZ, UPT ;  /* 0x000000ff1800728c */ /* 0x000fe2000bf65270 */
[----:B---3--:R-:W-:Y:S10]  /*37a0*/  @P2 BRA `(.L_x_68) ;  /* 0x00000000000c2947 */ /* 0x008ff40003800000 */
[----:B-1----:R-:W-:Y:S04]  /*37b0*/  SHF.L.U32 R2, R8, 0x1f, RZ ;  /* 0x0000001f08027819 */ /* 0x002fe800000006ff */
[----:B------:R-:W1:Y:S02]  /*37c0*/  SYNCS.PHASECHK.TRANS64.TRYWAIT P0, [UR5], R2 ;  /* 0x00000002ff0075a7 */ /* 0x000e640008001105 */
[----:B-1----:R-:W-:Y:S05]  /*37d0*/  @!P0 BRA `(.L_x_69) ;  /* 0x0000004000188947 */ /* 0x002fea0003800000 */
.L_x_68:
[----:B------:R-:W-:Y:S01]  /*37e0*/  UISETP.NE.AND UP0, UPT, UR23, 0x1, UPT ;  /* 0x000000011700788c */ /* 0x000fe2000bf05270 */
[----:B------:R-:W-:Y:S01]  /*37f0*/  PLOP3.LUT P2, PT, PT, PT, PT, 0x80, 0x8 ;  /* 0x000000000008781c */ /* 0x000fe20003f4f070 */
[----:B------:R-:W-:Y:S02]  /*3800*/  UIADD3 UR4, UPT, UPT, UR10, 0x1, URZ ;  /* 0x000000010a047890 */ /* 0x000fe4000fffe0ff */
[----:B------:R-:W-:Y:S02]  /*3810*/  UIADD3 UR25, UPT, UPT, UR5, 0x40, URZ ;  /* 0x0000004005197890 */ /* 0x000fe4000fffe0ff */
[----:B------:R-:W-:Y:S01]  /*3820*/  UISETP.NE.AND UP1, UPT, UR4, 0x8, UPT ;  /* 0x000000080400788c */ /* 0x000fe2000bf25270 */
[----:B------:R-:W-:Y:S01]  /*3830*/  PLOP3.LUT P0, PT, PT, PT, UP0, 0x80, 0x8 ;  /* 0x000000000008781c */ /* 0x000fe20003f0f008 */
[----:B------:R-:W-:Y:S02]  /*3840*/  UIADD3 UR23, UPT, UPT, UR23, -0x1, URZ ;  /* 0xffffffff17177890 */ /* 0x000fe4000fffe0ff */
[----:B------:R-:W-:Y:S02]  /*3850*/  USEL UR6, URZ, 0x1, UP1 ;  /* 0x00000001ff067887 */ /* 0x000fe40008800000 */
[----:B------:R-:W-:Y:S01]  /*3860*/  USEL UR22, UR4, URZ, UP1 ;  /* 0x000000ff04167287 */ /* 0x000fe20008800000 */
[----:B------:R-:W-:Y:S01]  /*3870*/  UMOV UR7, 0x40004040 ;  /* 0x4000404000077882 */ /* 0x000fe20000000000 */
[----:B------:R-:W-:Y:S02]  /*3880*/  UMOV UR5, 0x40004040 ;  /* 0x4000404000057882 */ /* 0x000fe40000000000 */
[----:B------:R-:W-:Y:S01]  /*3890*/  @UP0 ULEA UR4, UR22, UR26, 0x3 ;  /* 0x0000001a16040291 */ /* 0x000fe2000f8e18ff */
[----:B------:R-:W-:Y:S01]  /*38a0*/  LOP3.LUT R8, R8, UR6, RZ, 0x3c, !PT ;  /* 0x0000000608087c12 */ /* 0x000fe2000f8e3cff */
[----:B------:R-:W-:Y:S01]  /*38b0*/  ULEA UR6, UR10, UR29, 0x9 ;  /* 0x0000001d0a067291 */ /* 0x000fe2000f8e48ff */
[----:B------:R-:W-:Y:S02]  /*38c0*/  UMOV UR21, 0x40004040 ;  /* 0x4000404000157882 */ /* 0x000fe40000000000 */
[----:B-1----:R-:W-:Y:S01]  /*38d0*/  @P0 SHF.L.U32 R0, R8, 0x1f, RZ ;  /* 0x0000001f08000819 */ /* 0x002fe200000006ff */
[----:B------:R-:W-:Y:S02]  /*38e0*/  UIADD3 UR20, UPT, UPT, UR6, 0x2, URZ ;  /* 0x0000000206147890 */ /* 0x000fe4000fffe0ff */
[----:B------:R-:W-:Y:S01]  /*38f0*/  UIADD3 UR16, UPT, UPT, UR6, 0x4, URZ ;  /* 0x0000000406107890 */ /* 0x000fe2000fffe0ff */
[----:B------:R2:W3:Y:S01]  /*3900*/  @P0 SYNCS.PHASECHK.TRANS64.TRYWAIT P2, [UR4], R0 ;  /* 0x00000000ff0005a7 */ /* 0x0004e20008041104 */
[----:B------:R-:W-:Y:S02]  /*3910*/  ULEA UR4, UR10, UR28, 0xa ;  /* 0x0000001c0a047291 */ /* 0x000fe4000f8e50ff */
[----:B------:R-:W-:Y:S02]  /*3920*/  UIADD3 UR12, UPT, UPT, UR6, 0x6, URZ ;  /* 0x00000006060c7890 */ /* 0x000fe4000fffe0ff */
[----:B------:R-:W-:Y:S02]  /*3930*/  UIADD3 UR18, UPT, UPT, UR4, 0x2, URZ ;  /* 0x0000000204127890 */ /* 0x000fe4000fffe0ff */
[----:B------:R-:W-:Y:S02]  /*3940*/  UIADD3 UR14, UPT, UPT, UR4, 0x4, URZ ;  /* 0x00000004040e7890 */ /* 0x000fe4000fffe0ff */
[----:B------:R-:W-:Y:S01]  /*3950*/  UIADD3 UR8, UPT, UPT, UR4, 0x6, URZ ;  /* 0x0000000604087890 */ /* 0x000fe2000fffe0ff */
[----:B------:R2:W-:Y:S01]  /*3960*/  UTCQMMA gdesc[UR4], gdesc[UR6], tmem[UR11], tmem[UR38], idesc[UR39], UP2 ;  /* 0x00ff2606040075ea */ /* 0x0005e2000900030b */
[----:B------:R-:W-:Y:S01]  /*3970*/  UPLOP3.LUT UP2, UPT, UPT, UPT, UPT, 0x80, 0x8 ;  /* 0x000000000008789c */ /* 0x000fe20003f4f070 */
[----:B------:R-:W-:Y:S01]  /*3980*/  UMOV UR19, 0x40004040 ;  /* 0x4000404000137882 */ /* 0x000fe20000000000 */
[----:B------:R-:W-:Y:S01]  /*3990*/  UMOV UR17, 0x40004040 ;  /* 0x4000404000117882 */ /* 0x000fe20000000000 */
[----:B------:R2:W-:Y:S01]  /*39a0*/  UTCQMMA gdesc[UR18], gdesc[UR20], tmem[UR11], tmem[UR36], idesc[UR37], UPT ;  /* 0x00ff2414120075ea */ /* 0x0005e2000b80030b */
[----:B------:R-:W-:Y:S01]  /*39b0*/  UMOV UR15, 0x40004040 ;  /* 0x40004040000f7882 */ /* 0x000fe20000000000 */
[----:B------:R-:W-:Y:S01]  /*39c0*/  UMOV UR13, 0x40004040 ;  /* 0x40004040000d7882 */ /* 0x000fe20000000000 */
[----:B------:R-:W-:Y:S01]  /*39d0*/  UMOV UR9, 0x40004040 ;  /* 0x4000404000097882 */ /* 0x000fe20000000000 */
[----:B------:R2:W-:Y:S01]  /*39e0*/  UTCQMMA gdesc[UR14], gdesc[UR16], tmem[UR11], tmem[UR34], idesc[UR35], UPT ;  /* 0x00ff22100e0075ea */ /* 0x0005e2000b80030b */
[----:B------:R2:W-:Y:S01]  /*39f0*/  UTCQMMA gdesc[UR8], gdesc[UR12], tmem[UR11], tmem[UR32], idesc[UR33], UPT ;  /* 0x00ff200c080075ea */ /* 0x0005e2000b80030b */
[----:B------:R2:W-:Y:S01]  /*3a00*/  UTCBAR.MULTICAST [UR25], URZ, UR27 ;  /* 0x000000ff190073e9 */ /* 0x0005e2000800081b */
[----:B------:R-:W-:Y:S01]  /*3a10*/  UMOV UR10, UR22 ;  /* 0x00000016000a7c82 */ /* 0x000fe20008000000 */
[----:B------:R-:W-:Y:S05]  /*3a20*/  BRA.U UP3, `(.L_x_70) ;  /* 0xfffffffd03507547 */ /* 0x000fea000b83ffff */
.L_x_67:
[----:B--2---:R-:W-:Y:S01]  /*3a30*/  UIADD3 UR4, UPT, UPT, UR31, 0x1, URZ ;  /* 0x000000011f047890 */ /* 0x004fe2000fffe0ff */
[C---:B------:R-:W-:Y:S01]  /*3a40*/  ISETP.NE.AND P0, PT, R10.reuse, 0x2, PT ;  /* 0x000000020a00780c */ /* 0x040fe20003f05270 */
[----:B------:R-:W-:Y:S02]  /*3a50*/  UIADD3 UR5, UPT, UPT, UR30, 0xc0, URZ ;  /* 0x000000c01e057890 */ /* 0x000fe4000fffe0ff */
[----:B------:R-:W-:Y:S01]  /*3a60*/  UISETP.NE.AND UP0, UPT, UR4, 0x4, UPT ;  /* 0x000000040400788c */ /* 0x000fe2000bf05270 */
[----:B-1----:R-:W-:Y:S02]  /*3a70*/  SEL R0, RZ, 0x1, P0 ;  /* 0x00000001ff007807 */ /* 0x002fe40000000000 */
[----:B------:R-:W-:Y:S01]  /*3a80*/  SEL R10, R10, RZ, P0 ;  /* 0x000000ff0a0a7207 */ /* 0x000fe20000000000 */
[----:B------:R-:W-:Y:S01]  /*3a90*/  USEL UR6, URZ, 0x1, UP0 ;  /* 0x00000001ff067887 */ /* 0x000fe20008000000 */
[----:B------:R-:W-:Y:S01]  /*3aa0*/  LOP3.LUT R9, R9, R0, RZ, 0x3c, !PT ;  /* 0x0000000009097212 */ /* 0x000fe200078e3cff */
[----:B------:R-:W-:Y:S01]  /*3ab0*/  USEL UR31, UR4, URZ, UP0 ;  /* 0x000000ff041f7287 */ /* 0x000fe20008000000 */
[----:B------:R1:W-:Y:S03]  /*3ac0*/  UTCBAR [UR5], URZ ;  /* 0x000000ff050073e9 */ /* 0x0003e600080000ff */
[----:B------:R-:W-:Y:S01]  /*3ad0*/  LOP3.LUT R11, R11, UR6, RZ, 0x3c, !PT ;  /* 0x000000060b0b7c12 */ /* 0x000fe2000f8e3cff */
[----:B------:R-:W-:Y:S07]  /*3ae0*/  @P1 BRA `(.L_x_71) ;  /* 0xfffffff800a01947 */ /* 0x000fee000383ffff */
[----:B------:R-:W2:Y:S01]  /*3af0*/  S2UR UR8, SR_CgaCtaId ;  /* 0x00000000000879c3 */ /* 0x000ea20000008800 */
[----:B------:R-:W-:Y:S01]  /*3b00*/  ELECT P0, URZ, PT ;  /* 0x0000000000ff782f */ /* 0x000fe20003800000 */
[----:B------:R-:W-:Y:S01]  /*3b10*/  IMAD.MOV.U32 R0, RZ, RZ, 0x1 ;  /* 0x00000001ff007424 */ /* 0x000fe200078e00ff */
[----:B------:R-:W-:Y:S01]  /*3b20*/  UIADD3 UR26, UPT, UPT, UR26, 0xe0, URZ ;  /* 0x000000e01a1a7890 */ /* 0x000fe2000fffe0ff */
[----:B------:R-:W-:Y:S01]  /*3b30*/  SHF.L.U32 R2, R11, 0x1f, RZ ;  /* 0x0000001f0b027819 */ /* 0x000fe200000006ff */
[----:B------:R-:W-:-:S03]  /*3b40*/  UMOV UR4, 0x40 ;  /* 0x0000004000047882 */ /* 0x000fc60000000000 */
[----:B------:R-:W-:Y:S01]  /*3b50*/  UVIRTCOUNT.DEALLOC.SMPOOL 0x80 ;  /* 0x000000800000784c */ /* 0x000fe20000000000 */
[----:B--2---:R-:W-:Y:S02]  /*3b60*/  ULEA UR8, UR8, UR4, 0x18 ;  /* 0x0000000408087291 */ /* 0x004fe4000f8ec0ff */
[----:B------:R-:W-:-:S07]  /*3b70*/  ULEA UR4, UR31, UR26, 0x3 ;  /* 0x0000001a1f047291 */ /* 0x000fce000f8e18ff */
[----:B------:R2:W-:Y:S02]  /*3b80*/  @P0 STS.U8 [UR8+0x1c], R0 ;  /* 0x00001c00ff000988 */ /* 0x0005e40008000008 */
[----:B------:R-:W4:Y:S02]  /*3b90*/  SYNCS.PHASECHK.TRANS64.TRYWAIT P0, [UR4], R2 ;  /* 0x00000002ff0075a7 */ /* 0x000f240008001104 */
[----:B--2-4-:R-:W-:Y:S05]  /*3ba0*/  @!P0 BRA `(.L_x_72) ;  /* 0x0000003c003c8947 */ /* 0x014fea0003800000 */
.L_x_135:
[----:B------:R-:W-:-:S04]  /*3bb0*/  UIADD3 UR4, UPT, UPT, UR31, 0x1, URZ ;  /* 0x000000011f047890 */ /* 0x000fc8000fffe0ff */
[----:B------:R-:W-:-:S04]  /*3bc0*/  UISETP.NE.AND UP0, UPT, UR4, 0x4, UPT ;  /* 0x000000040400788c */ /* 0x000fc8000bf05270 */
[----:B------:R-:W-:Y:S02]  /*3bd0*/  USEL UR6, URZ, 0x1, UP0 ;  /* 0x00000001ff067887 */ /* 0x000fe40008000000 */
[----:B------:R-:W-:-:S04]  /*3be0*/  USEL UR4, UR4, URZ, UP0 ;  /* 0x000000ff04047287 */ /* 0x000fc80008000000 */
[----:B-1----:R-:W-:Y:S01]  /*3bf0*/  ULEA UR5, UR4, UR26, 0x3 ;  /* 0x0000001a04057291 */ /* 0x002fe2000f8e18ff */
[----:B--2---:R-:W-:-:S04]  /*3c00*/  LOP3.LUT R2, R11, UR6, RZ, 0x3c, !PT ;  /* 0x000000060b027c12 */ /* 0x004fc8000f8e3cff */
[----:B------:R-:W-:-:S04]  /*3c10*/  SHF.L.U32 R3, R2, 0x1f, RZ ;  /* 0x0000001f02037819 */ /* 0x000fc800000006ff */
[----:B------:R-:W1:Y:S02]  /*3c20*/  SYNCS.PHASECHK.TRANS64.TRYWAIT P0, [UR5], R3 ;  /* 0x00000003ff0075a7 */ /* 0x000e640008001105 */
[----:B-1----:R-:W-:Y:S05]  /*3c30*/  @!P0 BRA `(.L_x_73) ;  /* 0x0000003c00308947 */ /* 0x002fea0003800000 */
.L_x_137:
        /* <DEDUP_REMOVED lines=9> */
.L_x_139:
[----:B------:R-:W-:-:S04]  /*3cd0*/  UIADD3 UR4, UPT, UPT, UR4, 0x1, URZ ;  /* 0x0000000104047890 */ /* 0x000fc8000fffe0ff */
[----:B------:R-:W-:-:S04]  /*3ce0*/  UISETP.NE.AND UP0, UPT, UR4, 0x4, UPT ;  /* 0x000000040400788c */ /* 0x000fc8000bf05270 */
[----:B------:R-:W-:Y:S02]  /*3cf0*/  USEL UR5, URZ, 0x1, UP0 ;  /* 0x00000001ff057887 */ /* 0x000fe40008000000 */
[----:B------:R-:W-:-:S04]  /*3d00*/  USEL UR4, UR4, URZ, UP0 ;  /* 0x000000ff04047287 */ /* 0x000fc80008000000 */
[----:B------:R-:W-:Y:S01]  /*3d10*/  ULEA UR4, UR4, UR26, 0x3 ;  /* 0x0000001a04047291 */ /* 0x000fe2000f8e18ff */
[----:B------:R-:W-:-:S04]  /*3d20*/  LOP3.LUT R2, R2, UR5, RZ, 0x3c, !PT ;  /* 0x0000000502027c12 */ /* 0x000fc8000f8e3cff */
[----:B------:R-:W-:-:S04]  /*3d30*/  SHF.L.U32 R2, R2, 0x1f, RZ ;  /* 0x0000001f02027819 */ /* 0x000fc800000006ff */
[----:B------:R-:W2:Y:S02]  /*3d40*/  SYNCS.PHASECHK.TRANS64.TRYWAIT P0, [UR4], R2 ;  /* 0x00000002ff0075a7 */ /* 0x000ea40008001104 */
[----:B--2---:R-:W-:Y:S05]  /*3d50*/  @!P0 BRA `(.L_x_75) ;  /* 0x0000003c00188947 */ /* 0x004fea0003800000 */
.L_x_141:
[----:B------:R-:W-:Y:S01]  /*3d60*/  NOP ;  /* 0x0000000000007918 */ /* 0x000fe20000000000 */
[----:B-1----:R-:W1:Y:S01]  /*3d70*/  LDS R0, [UR8+0x14] ;  /* 0x00001408ff007984 */ /* 0x002e620008000800 */
[----:B------:R-:W-:Y:S01]  /*3d80*/  ULOP3.LUT UR4, UR42, 0xffff, URZ, 0xc0, !UPT ;  /* 0x0000ffff2a047892 */ /* 0x000fe2000f8ec0ff */
[----:B------:R-:W-:Y:S01]  /*3d90*/  UMOV UR5, 0xffff ;  /* 0x0000ffff00057882 */ /* 0x000fe20000000000 */
[----:B------:R-:W-:Y:S02]  /*3da0*/  UMOV UR6, 0x1 ;  /* 0x0000000100067882 */ /* 0x000fe40000000000 */
[----:B------:R-:W-:-:S04]  /*3db0*/  USHF.R.U32.HI UR4, URZ, 0x5, UR4 ;  /* 0x00000005ff047899 */ /* 0x000fc80008011604 */
[----:B------:R-:W-:Y:S02]  /*3dc0*/  USHF.L.U32 UR5, UR5, UR4, URZ ;  /* 0x0000000405057299 */ /* 0x000fe400080006ff */
[----:B------:R-:W-:-:S04]  /*3dd0*/  USHF.L.U32 UR4, UR6, UR4, URZ ;  /* 0x0000000406047299 */ /* 0x000fc800080006ff */
[----:B-1----:R-:W-:-:S04]  /*3de0*/  LOP3.LUT R0, R0, UR5, RZ, 0xc0, !PT ;  /* 0x0000000500007c12 */ /* 0x002fc8000f8ec0ff */
[----:B------:R-:W-:-:S13]  /*3df0*/  ISETP.NE.AND P0, PT, R0, UR5, PT ;  /* 0x0000000500007c0c */ /* 0x000fda000bf05270 */
[----:B------:R-:W-:Y:S05]  /*3e00*/  @P0 BRA `(.L_x_76) ;  /* 0x0000000000580947 */ /* 0x000fea0003800000 */
[----:B------:R-:W1:Y:S02]  /*3e10*/  LDS R0, [UR8+0x18] ;  /* 0x00001808ff007984 */ /* 0x000e640008000800 */
[----:B-1----:R-:W-:-:S04]  /*3e20*/  LOP3.LUT R0, R0, UR4, RZ, 0xc0, !PT ;  /* 0x0000000400007c12 */ /* 0x002fc8000f8ec0ff */
[----:B------:R-:W-:-:S13]  /*3e30*/  ISETP.NE.AND P0, PT, R0, UR4, PT ;  /* 0x0000000400007c0c */ /* 0x000fda000bf05270 */
[----:B------:R-:W-:Y:S05]  /*3e40*/  @P0 BRA `(.L_x_77) ;  /* 0x00000000003c0947 */ /* 0x000fea0003800000 */
[----:B------:R-:W1:Y:S01]  /*3e50*/  S2R R2, SR_LANEID ;  /* 0x0000000000027919 */ /* 0x000e620000000000 */
[----:B------:R-:W-:-:S06]  /*3e60*/  ULOP3.LUT UR5, URZ, UR5, URZ, 0x33, !UPT ;  /* 0x00000005ff057292 */ /* 0x000fcc000f8e33ff */
[----:B------:R-:W-:-:S04]  /*3e70*/  IMAD.U32 R0, RZ, RZ, UR5 ;  /* 0x00000005ff007e24 */ /* 0x000fc8000f8e00ff */
[----:B------:R2:W4:Y:S02]  /*3e80*/  REDUX UR7, R0 ;  /* 0x00000000000773c4 */ /* 0x0005240000000000 */
[----:B------:R1:W-:Y:S01]  /*3e90*/  UTCATOMSWS.AND URZ, UR5 ;  /* 0x0000000500ff79e3 */ /* 0x0003e20008000000 */
[----:B--2---:R-:W-:Y:S01]  /*3ea0*/  LOP3.LUT R0, RZ, UR4, RZ, 0x33, !PT ;  /* 0x00000004ff007c12 */ /* 0x004fe2000f8e33ff */
[----:B------:R-:W-:Y:S02]  /*3eb0*/  VOTEU.ANY UR4, UPT, PT ;  /* 0x0000000000047886 */ /* 0x000fe400038e0100 */
[----:B------:R-:W-:Y:S02]  /*3ec0*/  UFLO.U32 UR4, UR4 ;  /* 0x00000004000472bd */ /* 0x000fe400080e0000 */
[----:B------:R-:W2:Y:S04]  /*3ed0*/  REDUX UR6, R0 ;  /* 0x00000000000673c4 */ /* 0x000ea80000000000 */
[----:B-1----:R-:W-:-:S02]  /*3ee0*/  ISETP.EQ.U32.AND P0, PT, R2, UR4, PT ;  /* 0x0000000402007c0c */ /* 0x002fc4000bf02070 */
[----:B----4-:R-:W-:-:S11]  /*3ef0*/  MOV R2, UR7 ;  /* 0x0000000700027c02 */ /* 0x010fd60008000f00 */
[----:B------:R1:W-:Y:S01]  /*3f00*/  @P0 ATOMS.AND RZ, [UR8+0x14], R2 ;  /* 0x00001402ffff098c */ /* 0x0003e2000a800008 */
[----:B--2---:R-:W-:-:S05]  /*3f10*/  IMAD.U32 R0, RZ, RZ, UR6 ;  /* 0x00000006ff007e24 */ /* 0x004fca000f8e00ff */
[----:B------:R1:W-:Y:S01]  /*3f20*/  @P0 ATOMS.AND RZ, [UR8+0x18], R0 ;  /* 0x00001800ffff098c */ /* 0x0003e2000a800008 */
[----:B------:R-:W-:Y:S05]  /*3f30*/  BRA `(.L_x_78) ;  /* 0x0000000000147947 */ /* 0x000fea0003800000 */
.L_x_77:
[----:B------:R-:W-:Y:S02]  /*3f40*/  MOV R2, 0x3f60 ;  /* 0x00003f6000027802 */ /* 0x000fe40000000f00 */
[----:B---3-5:R-:W-:Y:S05]  /*3f50*/  CALL.REL.NOINC `($__internal_0_$__cuda_sm10x_tcgen05_guardrail_trap_col_being_dealloced_not_returned_by_alloc) ;  /* 0x0000003c00347944 */ /* 0x028fea0003c00000 */
[----:B------:R-:W-:Y:S05]  /*3f60*/  BRA `(.L_x_78) ;  /* 0x0000000000087947 */ /* 0x000fea0003800000 */
.L_x_76:
[----:B------:R-:W-:Y:S02]  /*3f70*/  MOV R2, 0x3f90 ;  /* 0x00003f9000027802 */ /* 0x000fe40000000f00 */
[----:B---3-5:R-:W-:Y:S05]  /*3f80*/  CALL.REL.NOINC `($__internal_2_$__cuda_sm10x_tcgen05_guardrail_trap_unallocated_columns_being_dealloced) ;  /* 0x0000003c00407944 */ /* 0x028fea0003c00000 */
.L_x_78:
[----:B------:R-:W-:Y:S01]  /*3f90*/  NOP ;  /* 0x0000000000007918 */ /* 0x000fe20000000000 */
[----:B------:R-:W-:Y:S05]  /*3fa0*/  EXIT ;  /* 0x000000000000794d */ /* 0x000fea0003800000 */
.L_x_60:
[----:B------:R-:W-:-:S09]  /*3fb0*/  UISETP.NE.OR UP0, UPT, UR22, 0x3, !UP3 ;  /* 0x000000031600788c */ /* 0x000fd2000df05670 */
[----:B------:R-:W-:Y:S05]  /*3fc0*/  BRA.U UP0, `(.L_x_79) ;  /* 0x0000000d00087547 */ /* 0x000fea000b800000 */
[----:B------:R-:W1:Y:S01]  /*3fd0*/  LDCU UR26, c[0x0][0x370] ;  /* 0x00006e00ff1a77ac */ /* 0x000e620008000800 */
[----:B------:R-:W2:Y:S01]  /*3fe0*/  LDC.64 R16, c[0x0][0x348] ;  /* 0x0000d200ff107b82 */ /* 0x000ea20000000a00 */
[----:B------:R-:W-:Y:S02]  /*3ff0*/  HFMA2 R13, -RZ, RZ, 0, 0 ;  /* 0x00000000ff0d7431 */ /* 0x000fe400000001ff */
[----:B------:R-:W-:Y:S01]  /*4000*/  IMAD.MOV.U32 R15, RZ, RZ, 0x1 ;  /* 0x00000001ff0f7424 */ /* 0x000fe200078e00ff */
[----:B------:R-:W1:Y:S01]  /*4010*/  LDCU.128 UR28, c[0x0][0xb10] ;  /* 0x00016200ff1c77ac */ /* 0x000e620008000c00 */
[----:B------:R-:W-:Y:S01]  /*4020*/  IMAD.MOV.U32 R14, RZ, RZ, RZ ;  /* 0x000000ffff0e7224 */ /* 0x000fe200078e00ff */
[----:B------:R-:W-:Y:S01]  /*4030*/  MOV R12, 0x2000 ;  /* 0x00002000000c7802 */ /* 0x000fe20000000f00 */
[----:B------:R-:W3:Y:S01]  /*4040*/  LDCU UR25, c[0x0][0x374] ;  /* 0x00006e80ff1977ac */ /* 0x000ee20008000800 */
[----:B------:R-:W4:Y:S01]  /*4050*/  LDC.64 R2, c[0x0][0x888] ;  /* 0x00022200ff027b82 */ /* 0x000f220000000a00 */
[----:B------:R-:W3:Y:S01]  /*4060*/  LDCU UR16, c[0x0][0xb0c] ;  /* 0x00016180ff1077ac */ /* 0x000ee20008000800 */
[----:B------:R-:W2:Y:S06]  /*4070*/  LDCU UR35, c[0x0][0xb20] ;  /* 0x00016400ff2377ac */ /* 0x000eac0008000800 */
[----:B------:R-:W4:Y:S01]  /*4080*/  LDC.64 R4, c[0x0][0x890] ;  /* 0x00022400ff047b82 */ /* 0x000f220000000a00 */
[----:B------:R-:W2:Y:S01]  /*4090*/  LDCU UR4, c[0x0][0xb30] ;  /* 0x00016600ff0477ac */ /* 0x000ea20008000800 */
[----:B------:R-:W-:Y:S01]  /*40a0*/  UMOV UR17, 0x400 ;  /* 0x0000040000117882 */ /* 0x000fe20000000000 */
[----:B-1----:R-:W-:-:S02]  /*40b0*/  UIMAD.WIDE.U32 UR6, UR26, UR28, URZ ;  /* 0x0000001c1a0672a5 */ /* 0x002fc4000f8e00ff */
[----:B---3--:R-:W-:Y:S02]  /*40c0*/  UIMAD.WIDE.U32 UR8, UR25, UR31, URZ ;  /* 0x0000001f190872a5 */ /* 0x008fe4000f8e00ff */
[----:B------:R-:W-:Y:S02]  /*40d0*/  ULEA UR17, UR61, UR17, 0x18 ;  /* 0x000000113d117291 */ /* 0x000fe4000f8ec0ff */
[----:B------:R-:W-:Y:S02]  /*40e0*/  UPLOP3.LUT UP3, UPT, UPT, UPT, UPT, 0x40, 0x4 ;  /* 0x000000000004789c */ /* 0x000fe40003f6e870 */
[----:B------:R-:W-:Y:S01]  /*40f0*/  UIADD3 UR27, UPT, UPT, UR17, 0x80, URZ ;  /* 0x00000080111b7890 */ /* 0x000fe2000fffe0ff */
[----:B------:R-:W-:Y:S01]  /*4100*/  UMOV UR6, UR7 ;  /* 0x0000000700067c82 */ /* 0x000fe20008000000 */
[----:B------:R-:W-:Y:S01]  /*4110*/  UMOV UR32, UR9 ;  /* 0x0000000900207c82 */ /* 0x000fe20008000000 */
[----:B------:R-:W-:Y:S02]  /*4120*/  UISETP.GE.AND UP0, UPT, UR40, 0x1, UPT ;  /* 0x000000012800788c */ /* 0x000fe4000bf06270 */
[----:B------:R-:W-:Y:S01]  /*4130*/  UISETP.NE.AND UP4, UPT, UR40, 0x1, UPT ;  /* 0x000000012800788c */ /* 0x000fe2000bf85270 */
[----:B------:R-:W1:Y:S01]  /*4140*/  LDCU.64 UR14, c[0x0][0xb28] ;  /* 0x00016500ff0e77ac */ /* 0x000e620008000a00 */
[----:B------:R-:W-:-:S02]  /*4150*/  UISETP.NE.AND UP6, UPT, UR16, 0x1, UPT ;  /* 0x000000011000788c */ /* 0x000fc4000bfc5270 */
[----:B------:R-:W-:Y:S02]  /*4160*/  UISETP.NE.AND UP5, UPT, UR30, 0x1, UPT ;  /* 0x000000011e00788c */ /* 0x000fe4000bfa5270 */
[----:B------:R-:W-:Y:S02]  /*4170*/  UPRMT UR27, UR61, 0x654, UR27 ;  /* 0x000006543d1b7896 */ /* 0x000fe4000800001b */
[----:B------:R-:W-:Y:S02]  /*4180*/  USHF.R.U32.HI UR33, URZ, UR29, UR6 ;  /* 0x0000001dff217299 */ /* 0x000fe40008011606 */
[----:B--2---:R-:W-:Y:S02]  /*4190*/  USHF.R.U32.HI UR32, URZ, UR35, UR32 ;  /* 0x00000023ff207299 */ /* 0x004fe40008011620 */
[----:B------:R-:W-:-:S11]  /*41a0*/  UISETP.NE.AND UP2, UPT, UR4, 0x1, UPT ;  /* 0x000000010400788c */ /* 0x000fd6000bf45270 */
.L_x_87:
[C---:B------:R-:W-:Y:S02]  /*41b0*/  LEA R7, R14.reuse, UR17, 0x3 ;  /* 0x000000110e077c11 */ /* 0x040fe4000f8e18ff */
[----:B------:R-:W-:Y:S02]  /*41c0*/  SHF.L.U32 R0, R13, 0x1f, RZ ;  /* 0x0000001f0d007819 */ /* 0x000fe400000006ff */
[----:B------:R-:W-:Y:S02]  /*41d0*/  LEA R8, R14, UR17, 0x4 ;  /* 0x000000110e087c11 */ /* 0x000fe4000f8e20ff */
[----:B--2---:R-:W2:Y:S02]  /*41e0*/  SYNCS.PHASECHK.TRANS64.TRYWAIT P0, [R7+URZ+0xa0], R0 ;  /* 0x0000a000070075a7 */ /* 0x004ea400080011ff */
[----:B--2---:R-:W-:Y:S05]  /*41f0*/  @!P0 BRA `(.L_x_80) ;  /* 0x0000003800088947 */ /* 0x004fea0003800000 */
.L_x_142:
[----:B------:R-:W3:Y:S01]  /*4200*/  LDS.128 R8, [R8+0x130] ;  /* 0x0001300008087984 */ /* 0x000ee20000000c00 */
[----:B------:R-:W-:Y:S01]  /*4210*/  UISETP.GE.AND UP0, UPT, UR40, 0x1, UPT ;  /* 0x000000012800788c */ /* 0x000fe2000bf06270 */
[----:B------:R-:W-:Y:S01]  /*4220*/  @!PT LDS RZ, [RZ] ;  /* 0x00000000fffff984 */ /* 0x000fe20000000800 */
[----:B------:R-:W-:Y:S01]  /*4230*/  @!PT LDS RZ, [RZ] ;  /* 0x00000000fffff984 */ /* 0x000fe20000000800 */
[----:B------:R-:W-:Y:S01]  /*4240*/  @!PT LDS RZ, [RZ] ;  /* 0x00000000fffff984 */ /* 0x000fe20000000800 */
[----:B------:R-:W-:Y:S01]  /*4250*/  @!PT LDS RZ, [RZ] ;  /* 0x00000000fffff984 */ /* 0x000fe20000000800 */
[----:B------:R1:W-:Y:S06]  /*4260*/  MEMBAR.ALL.CTA ;  /* 0x0000000000007992 */ /* 0x0003ec0000008000 */
[----:B-1----:R-:W1:Y:S01]  /*4270*/  FENCE.VIEW.ASYNC.S ;  /* 0x00000000000073c6 */ /* 0x002e620000000000 */
[----:B---3--:R-:W-:Y:S11]  /*4280*/  LOP3.LUT P0, RZ, R10, 0x1, RZ, 0xc0, !PT ;  /* 0x000000010aff7812 */ /* 0x008ff6000780c0ff */
[----:B------:R-:W-:Y:S02]  /*4290*/  @!UPT UIADD3 URZ, UPT, UPT, URZ, URZ, URZ ;  /* 0x000000fffffff290 */ /* 0x000fe4000fffe0ff */
[----:B-1----:R-:W-:Y:S01]  /*42a0*/  VOTEU.ANY UP1, P0 ;  /* 0x0000000000ff7886 */ /* 0x002fe20000020100 */
[----:B------:R-:W-:Y:S11]  /*42b0*/  PLOP3.LUT P0, PT, PT, PT, UP1, 0x80, 0x8 ;  /* 0x000000000008781c */ /* 0x000ff60003f0f018 */
[----:B------:R-:W-:Y:S02]  /*42c0*/  @!UPT UIADD3 URZ, UPT, UPT, URZ, URZ, URZ ;  /* 0x000000fffffff290 */ /* 0x000fe4000fffe0ff */
[----:B--2---:R-:W-:Y:S02]  /*42d0*/  @P0 SHF.R.U32.HI R0, RZ, 0x10, R9 ;  /* 0x00000010ff000819 */ /* 0x004fe40000011609 */
[----:B------:R-:W-:Y:S02]  /*42e0*/  @P0 MOV R6, R8 ;  /* 0x0000000800060202 */ /* 0x000fe40000000f00 */
[----:B------:R-:W-:Y:S01]  /*42f0*/  @P0 R2UR UR4, R0 ;  /* 0x00000000000402ca */ /* 0x000fe200000e0000 */
[----:B------:R-:W-:Y:S01]  /*4300*/  VIADD R0, R7, 0xb0 ;  /* 0x000000b007007836 */ /* 0x000fe20000000000 */
[----:B------:R-:W-:Y:S02]  /*4310*/  @P0 LOP3.LUT R8, R9, 0xffff, RZ, 0xc0, !PT ;  /* 0x0000ffff09080812 */ /* 0x000fe400078ec0ff */
[----:B------:R-:W-:Y:S02]  /*4320*/  @P0 R2UR UR6, R6 ;  /* 0x00000000060602ca */ /* 0x000fe400000e0000 */
[----:B------:R-:W-:Y:S02]  /*4330*/  PRMT R0, RZ, 0x654, R0 ;  /* 0x00000654ff007816 */ /* 0x000fe40000000000 */
[----:B------:R-:W-:Y:S02]  /*4340*/  @P0 R2UR UR5, R8 ;  /* 0x00000000080502ca */ /* 0x000fe400000e0000 */
[----:B------:R1:W-:Y:S03]  /*4350*/  SYNCS.ARRIVE.TRANS64.RED.A1T0 RZ, [R0+URZ], RZ ;  /* 0x000000ff00ff79a7 */ /* 0x0003e600081004ff */
[----:B------:R-:W-:Y:S04]  /*4360*/  @UP1 UMOV UR24, UR4 ;  /* 0x0000000400181c82 */ /* 0x000fe80008000000 */
[----:B------:R-:W-:Y:S04]  /*4370*/  @UP1 UMOV UR13, UR6 ;  /* 0x00000006000d1c82 */ /* 0x000fe80008000000 */
[----:B------:R-:W-:Y:S01]  /*4380*/  @UP1 UMOV UR7, UR5 ;  /* 0x0000000500071c82 */ /* 0x000fe20008000000 */
[----:B------:R-:W-:Y:S05]  /*4390*/  BRA.U !UP0, `(.L_x_81) ;  /* 0x0000000108a47547 */ /* 0x000fea000b800000 */
[----:B------:R-:W-:Y:S02]  /*43a0*/  UIMAD.WIDE.U32 UR10, UR7, UR31, URZ ;  /* 0x0000001f070a72a5 */ /* 0x000fe4000f8e00ff */
[----:B------:R-:W-:Y:S02]  /*43b0*/  UIMAD.WIDE.U32 UR18, UR13, UR28, URZ ;  /* 0x0000001c0d1272a5 */ /* 0x000fe4000f8e00ff */
[----:B------:R-:W-:Y:S02]  /*43c0*/  USEL UR4, UR25, UR32, !UP5 ;  /* 0x0000002019047287 */ /* 0x000fe4000e800000 */
[----:B------:R-:W-:Y:S02]  /*43d0*/  USEL UR8, UR26, UR33, !UP6 ;  /* 0x000000211a087287 */ /* 0x000fe4000f000000 */
[----:B------:R-:W-:Y:S02]  /*43e0*/  UIMAD.WIDE.U32 UR20, UR4, UR14, URZ ;  /* 0x0000000e041472a5 */ /* 0x000fe4000f8e00ff */
[----:B------:R-:W-:Y:S01]  /*43f0*/  UIMAD.WIDE.U32 UR22, UR8, UR14, URZ ;  /* 0x0000000e081672a5 */ /* 0x000fe2000f8e00ff */
[----:B------:R-:W-:Y:S02]  /*4400*/  UMOV UR5, UR11 ;  /* 0x0000000b00057c82 */ /* 0x000fe40008000000 */
[----:B------:R-:W-:Y:S03]  /*4410*/  USHF.R.U32.HI UR6, URZ, UR35, UR5 ;  /* 0x00000023ff067299 */ /* 0x000fe60008011605 */
[----:B------:R-:W-:Y:S01]  /*4420*/  UMOV UR5, UR19 ;  /* 0x0000001300057c82 */ /* 0x000fe20008000000 */
[----:B------:R-:W-:Y:S02]  /*4430*/  USEL UR6, UR7, UR6, !UP5 ;  /* 0x0000000607067287 */ /* 0x000fe4000e800000 */
[----:B------:R-:W-:Y:S02]  /*4440*/  USHF.R.U32.HI UR9, URZ, UR29, UR5 ;  /* 0x0000001dff097299 */ /* 0x000fe40008011605 */
[----:B------:R-:W-:Y:S01]  /*4450*/  UIMAD.WIDE.U32 UR10, UR6, UR14, URZ ;  /* 0x0000000e060a72a5 */ /* 0x000fe2000f8e00ff */
[----:B------:R-:W-:Y:S02]  /*4460*/  UMOV UR5, UR21 ;  /* 0x0000001500057c82 */ /* 0x000fe40008000000 */
[----:B------:R-:W-:Y:S03]  /*4470*/  @UP4 USHF.R.U32.HI UR4, URZ, UR15, UR5 ;  /* 0x0000000fff044299 */ /* 0x000fe60008011605 */
[----:B------:R-:W-:Y:S01]  /*4480*/  UMOV UR5, UR23 ;  /* 0x0000001700057c82 */ /* 0x000fe20008000000 */
[----:B------:R-:W-:Y:S02]  /*4490*/  UIMAD UR4, UR40, UR4, URZ ;  /* 0x00000004280472a4 */ /* 0x000fe4000f8e02ff */
[----:B------:R-:W-:Y:S02]  /*44a0*/  @UP4 USHF.R.U32.HI UR8, URZ, UR15, UR5 ;  /* 0x0000000fff084299 */ /* 0x000fe40008011605 */
[----:B------:R-:W-:Y:S02]  /*44b0*/  USEL UR5, UR13, UR9, !UP6 ;  /* 0x000000090d057287 */ /* 0x000fe4000f000000 */
[----:B------:R-:W-:Y:S02]  /*44c0*/  UIMAD UR9, UR40, UR8, URZ ;  /* 0x00000008280972a4 */ /* 0x000fe4000f8e02ff */
[----:B------:R-:W-:Y:S03]  /*44d0*/  UISETP.GE.AND UP0, UPT, UR6, UR4, UPT ;  /* 0x000000040600728c */ /* 0x000fe6000bf06270 */
[----:B------:R-:W-:Y:S01]  /*44e0*/  UMOV UR4, UR11 ;  /* 0x0000000b00047c82 */ /* 0x000fe20008000000 */
[----:B------:R-:W-:Y:S02]  /*44f0*/  UISETP.GE.OR UP0, UPT, UR5, UR9, UP0 ;  /* 0x000000090500728c */ /* 0x000fe40008706670 */
[----:B------:R-:W-:Y:S02]  /*4500*/  USHF.R.U32.HI UR4, URZ, UR15, UR4 ;  /* 0x0000000fff047299 */ /* 0x000fe40008011604 */
[----:B------:R-:W-:Y:S02]  /*4510*/  UIMAD.WIDE.U32 UR10, UR5, UR14, URZ ;  /* 0x0000000e050a72a5 */ /* 0x000fe4000f8e00ff */
[----:B------:R-:W-:Y:S04]  /*4520*/  USEL UR12, UR6, UR4, !UP4 ;  /* 0x00000004060c7287 */ /* 0x000fe8000e000000 */
[----:B------:R-:W-:Y:S01]  /*4530*/  UIADD3 UR9, UPT, UPT, -UR12, URZ, URZ ;  /* 0x000000ff0c097290 */ /* 0x000fe2000fffe1ff */
[----:B------:R-:W-:Y:S02]  /*4540*/  @!UP0 UMOV UR4, UR11 ;  /* 0x0000000b00048c82 */ /* 0x000fe40008000000 */
[----:B------:R-:W-:Y:S02]  /*4550*/  @!UP0 USHF.R.U32.HI UR4, URZ, UR15, UR4 ;  /* 0x0000000fff048299 */ /* 0x000fe40008011604 */
[----:B------:R-:W-:Y:S02]  /*4560*/  UIMAD UR9, UR40, UR9, UR6 ;  /* 0x00000009280972a4 */ /* 0x000fe4000f8e0206 */
[----:B------:R-:W-:Y:S04]  /*4570*/  @!UP0 USEL UR4, UR5, UR4, !UP4 ;  /* 0x0000000405048287 */ /* 0x000fe8000e000000 */
[----:B------:R-:W-:Y:S02]  /*4580*/  @!UP0 UIMAD UR9, UR8, UR9, UR4 ;  /* 0x00000009080982a4 */ /* 0x000fe4000f8e0204 */
[----:B------:R-:W-:Y:S02]  /*4590*/  @!UP0 UIADD3 UR10, UPT, UPT, UR12, -UR4, URZ ;  /* 0x800000040c0a8290 */ /* 0x000fe4000fffe0ff */
[----:B------:R-:W-:Y:S02]  /*45a0*/  UIADD3 UR4, UPT, UPT, -UR5, URZ, URZ ;  /* 0x000000ff05047290 */ /* 0x000fe4000fffe1ff */
[----:B------:R-:W-:Y:S02]  /*45b0*/  UIADD3 UR8, UPT, UPT, -UR6, URZ, URZ ;  /* 0x000000ff06087290 */ /* 0x000fe4000fffe1ff */
[----:B------:R-:W-:Y:S02]  /*45c0*/  @!UP0 UIMAD UR6, UR10, UR40, UR5 ;  /* 0x000000280a0682a4 */ /* 0x000fe4000f8e0205 */
[----:B------:R-:W-:Y:S02]  /*45d0*/  UIMAD UR13, UR16, UR4, UR13 ;  /* 0x00000004100d72a4 */ /* 0x000fe4000f8e020d */
[----:B------:R-:W-:Y:S01]  /*45e0*/  UIMAD UR7, UR30, UR8, UR7 ;  /* 0x000000081e0772a4 */ /* 0x000fe2000f8e0207 */
[----:B------:R-:W-:Y:S02]  /*45f0*/  @!UP0 UMOV UR5, UR9 ;  /* 0x0000000900058c82 */ /* 0x000fe40008000000 */
[----:B------:R-:W-:Y:S02]  /*4600*/  UIMAD UR13, UR5, UR16, UR13 ;  /* 0x00000010050d72a4 */ /* 0x000fe4000f8e020d */
[----:B------:R-:W-:Y:S11]  /*4610*/  UIMAD UR7, UR6, UR30, UR7 ;  /* 0x0000001e060772a4 */ /* 0x000ff6000f8e0207 */
[----:B------:R-:W-:Y:S01]  /*4620*/  @!UPT UIADD3 URZ, UPT, UPT, URZ, URZ, URZ ;  /* 0x000000fffffff290 */ /* 0x000fe2000fffe0ff */
.L_x_81:
[----:B------:R-:W2:Y:S01]  /*4630*/  @!UP2 LDCU.128 UR20, c[0x0][0xb10] ;  /* 0x00016200ff14a7ac */ /* 0x000ea20008000c00 */
[C---:B----4-:R-:W-:Y:S02]  /*4640*/  ISETP.NE.U32.AND P1, PT, R4.reuse, RZ, PT ;  /* 0x000000ff0400720c */ /* 0x050fe40003f25070 */
[----:B------:R-:W-:Y:S02]  /*4650*/  ISETP.NE.U32.AND P0, PT, R4, RZ, PT ;  /* 0x000000ff0400720c */ /* 0x000fe40003f05070 */
[C---:B------:R-:W-:Y:S02]  /*4660*/  ISETP.NE.AND.EX P1, PT, R5.reuse, RZ, PT, P1 ;  /* 0x000000ff0500720c */ /* 0x040fe40003f25310 */
[----:B------:R-:W-:Y:S01]  /*4670*/  ISETP.NE.AND.EX P0, PT, R5, RZ, PT, P0 ;  /* 0x000000ff0500720c */ /* 0x000fe20003f05300 */
[----:B------:R-:W3:Y:S01]  /*4680*/  @!UP2 LDCU UR5, c[0x0][0xb0c] ;  /* 0x00016180ff05a7ac */ /* 0x000ee20008000800 */
[----:B------:R-:W-:Y:S01]  /*4690*/  SHF.L.U32 R6, R15, 0x1f, RZ ;  /* 0x0000001f0f067819 */ /* 0x000fe200000006ff */
[----:B--2---:R-:W-:Y:S07]  /*46a0*/  UIMAD.WIDE.U32 UR8, UR13, UR20, URZ ;  /* 0x000000140d0872a5 */ /* 0x004fee000f8e00ff */
[----:B------:R-:W-:Y:S01]  /*46b0*/  @!UP2 UMOV UR4, UR9 ;  /* 0x000000090004ac82 */ /* 0x000fe20008000000 */
[----:B---3--:R-:W-:Y:S02]  /*46c0*/  @!UP2 UISETP.NE.AND UP0, UPT, UR5, 0x1, UPT ;  /* 0x000000010500a88c */ /* 0x008fe4000bf05270 */
[----:B------:R-:W-:Y:S02]  /*46d0*/  @!UP2 USHF.R.U32.HI UR4, URZ, UR21, UR4 ;  /* 0x00000015ff04a299 */ /* 0x000fe40008011604 */
[----:B------:R-:W-:Y:S02]  /*46e0*/  UIMAD.WIDE.U32 UR8, UR7, UR23, URZ ;  /* 0x00000017070872a5 */ /* 0x000fe4000f8e00ff */
[----:B------:R-:W-:Y:S02]  /*46f0*/  @!UP2 USEL UR10, UR13, UR4, !UP0 ;  /* 0x000000040d0aa287 */ /* 0x000fe4000c000000 */
[----:B------:R-:W-:Y:S03]  /*4700*/  @!UP2 UISETP.NE.AND UP0, UPT, UR22, 0x1, UPT ;  /* 0x000000011600a88c */ /* 0x000fe6000bf05270 */
[----:B------:R-:W-:Y:S02]  /*4710*/  @!UP2 UMOV UR6, UR9 ;  /* 0x000000090006ac82 */ /* 0x000fe40008000000 */
[----:B------:R-:W2:Y:S02]  /*4720*/  @!UP2 LDCU UR4, c[0x0][0xb20] ;  /* 0x00016400ff04a7ac */ /* 0x000ea40008000800 */
[----:B--2---:R-:W-:Y:S04]  /*4730*/  @!UP2 USHF.R.U32.HI UR6, URZ, UR4, UR6 ;  /* 0x00000004ff06a299 */ /* 0x004fe80008011606 */
[----:B------:R-:W-:Y:S04]  /*4740*/  @!UP2 USEL UR6, UR7, UR6, !UP0 ;  /* 0x000000060706a287 */ /* 0x000fe8000c000000 */
[----:B------:R-:W-:Y:S02]  /*4750*/  @!UP2 UIADD3 UR4, UPT, UPT, -UR10, UR6, URZ ;  /* 0x000000060a04a290 */ /* 0x000fe4000fffe1ff */
[----:B------:R-:W-:Y:S02]  /*4760*/  @!UP2 UIADD3 UR6, UPT, UPT, UR10, -UR6, URZ ;  /* 0x800000060a06a290 */ /* 0x000fe4000fffe0ff */
[----:B------:R-:W-:Y:S02]  /*4770*/  @!UP2 UIMAD UR13, UR4, UR5, UR13 ;  /* 0x00000005040da2a4 */ /* 0x000fe4000f8e020d */
[----:B------:R-:W-:Y:S01]  /*4780*/  @!UP2 UIMAD UR7, UR6, UR22, UR7 ;  /* 0x000000160607a2a4 */ /* 0x000fe2000f8e0207 */
[----:B------:R-:W-:Y:S11]  /*4790*/  BRA.U UP3, `(.L_x_82) ;  /* 0x0000000103107547 */ /* 0x000ff6000b800000 */
[----:B------:R-:W-:Y:S04]  /*47a0*/  MOV R7, UR34 ;  /* 0x0000002200077c02 */ /* 0x000fe80008000f00 */
[----:B------:R-:W-:Y:S04]  /*47b0*/  SHF.L.U32 R7, R7, 0x1f, RZ ;  /* 0x0000001f07077819 */ /* 0x000fe800000006ff */
[----:B------:R-:W2:Y:S02]  /*47c0*/  SYNCS.PHASECHK.TRANS64.TRYWAIT P2, [UR17+0x98], R7 ;  /* 0x00009807ff0075a7 */ /* 0x000ea40008041111 */
[----:B--2---:R-:W-:Y:S05]  /*47d0*/  @!P2 BRA `(.L_x_83) ;  /* 0x0000003000a4a947 */ /* 0x004fea0003800000 */
.L_x_82:
[----:B------:R-:W-:Y:S05]  /*47e0*/  @!P1 BRA `(.L_x_84) ;  /* 0x0000000000309947 */ /* 0x000fea0003800000 */
[----:B------:R-:W-:Y:S01]  /*47f0*/  ISETP.NE.U32.AND P1, PT, R2, RZ, PT ;  /* 0x000000ff0200720c */ /* 0x000fe20003f25070 */
[----:B------:R-:W2:Y:S01]  /*4800*/  LDCU.64 UR4, c[0x0][0x358] ;  /* 0x00006b00ff0477ac */ /* 0x000ea20008000a00 */
[----:B------:R-:W-:Y:S02]  /*4810*/  IMAD.MOV.U32 R141, RZ, RZ, 0x1 ;  /* 0x00000001ff8d7424 */ /* 0x000fe400078e00ff */
[----:B------:R-:W-:Y:S11]  /*4820*/  ISETP.NE.AND.EX P1, PT, R3, RZ, PT, P1 ;  /* 0x000000ff0300720c */ /* 0x000ff60003f25310 */
[----:B------:R-:W-:Y:S02]  /*4830*/  @!UPT UIADD3 URZ, UPT, UPT, URZ, URZ, URZ ;  /* 0x000000fffffff290 */ /* 0x000fe4000fffe0ff */
[----:B------:R-:W3:Y:S01]  /*4840*/  @P1 LDC.64 R8, c[0x0][0x888] ;  /* 0x00022200ff081b82 */ /* 0x000ee20000000a00 */
[----:B-1----:R-:W-:Y:S04]  /*4850*/  @P1 IMAD R0, R4, UR36, RZ ;  /* 0x0000002404001c24 */ /* 0x002fe8000f8e02ff */
[----:B---3--:R-:W-:Y:S04]  /*4860*/  @P1 IMAD.WIDE R8, R0, 0x4, R8 ;  /* 0x0000000400081825 */ /* 0x008fe800078e0208 */
[----:B------:R-:W-:Y:S01]  /*4870*/  HFMA2 R0, -RZ, RZ, 0, 5.9604644775390625e-08 ;  /* 0x00000001ff007431 */ /* 0x000fe200000001ff */
[----:B--2--5:R2:W5:Y:S04]  /*4880*/  @P1 LDG.E R71, desc[UR4][R8.64] ;  /* 0x0000000408471981 */ /* 0x024568000c1e1900 */
[----:B------:R-:W-:Y:S01]  /*4890*/  @!P1 PRMT R141, R0, 0x7610, R141 ;  /* 0x00007610008d9816 */ /* 0x000fe2000000008d */
[----:B--2---:R-:W3:Y:S06]  /*48a0*/  @!P1 LDC R71, c[0x0][0x880] ;  /* 0x00022000ff479b82 */ /* 0x004eec0000000800 */
.L_x_84:
[----:B---3-5:R-:W-:Y:S01]  /*48b0*/  @!P0 FSETP.EQ.AND P1, PT, R71, RZ, PT ;  /* 0x000000ff4700820b */ /* 0x028fe20003f22000 */
[----:B------:R-:W-:Y:S01]  /*48c0*/  @!UPT UIADD3 URZ, UPT, UPT, URZ, URZ, URZ ;  /* 0x000000fffffff290 */ /* 0x000fe2000fffe0ff */
[----:B------:R-:W-:Y:S11]  /*48d0*/  @!P0 BRA `(.L_x_85) ;  /* 0x0000000000188947 */ /* 0x000ff60003800000 */
[----:B------:R-:W-:Y:S02]  /*48e0*/  LOP3.LUT P0, RZ, R141, 0xff, RZ, 0xc0, !PT ;  /* 0x000000ff8dff7812 */ /* 0x000fe4000780c0ff */
[----:B------:R-:W-:Y:S04]  /*48f0*/  ISETP.NE.U32.AND P1, PT, R2, RZ, PT ;  /* 0x000000ff0200720c */ /* 0x000fe80003f25070 */
[----:B------:R-:W-:Y:S04]  /*4900*/  ISETP.NE.AND.EX P1, PT, R3, RZ, PT, P1 ;  /* 0x000000ff0300720c */ /* 0x000fe80003f25310 */
[----:B------:R-:W-:Y:S03]  /*4910*/  PLOP3.LUT P1, PT, P1, PT, PT, 0x8, 0x80 ;  /* 0x000000000080781c */ /* 0x000fe60000f2e170 */
[----:B------:R-:W-:Y:S11]  /*4920*/  @P0 FSETP.EQ.AND P1, PT, R71, RZ, PT ;  /* 0x000000ff4700020b */ /* 0x000ff60003f22000 */
[----:B------:R-:W-:Y:S02]  /*4930*/  @!UPT UIADD3 URZ, UPT, UPT, URZ, URZ, URZ ;  /* 0x000000fffffff290 */ /* 0x000fe4000fffe0ff */
.L_x_85:
[----:B------:R-:W2:Y:S01]  /*4940*/  SYNCS.PHASECHK.TRANS64.TRYWAIT P0, [UR17+0x88], R6 ;  /* 0x00008806ff0075a7 */ /* 0x000ea20008001111 */
[----:B------:R-:W-:Y:S02]  /*4950*/  ELECT P2, URZ, PT ;  /* 0x0000000000ff782f */ /* 0x000fe40003840000 */
[----:B------:R-:W-:Y:S01]  /*4960*/  IADD3 R14, PT, PT, R14, 0x1, RZ ;  /* 0x000000010e0e7810 */ /* 0x000fe20007ffe0ff */
[----:B--2---:R-:W-:Y:S10]  /*4970*/  @!P0 BRA `(.L_x_86) ;  /* 0x0000003000548947 */ /* 0x004ff40003800000 */
.L_x_145:
[----:B------:R-:W-:Y:S01]  /*4980*/  PLOP3.LUT P1, PT, P1, P2, PT, 0xf2, 0x2f ;  /* 0x00000000002f781c */ /* 0x000fe20000f25e72 */
[----:B------:R-:W-:Y:S01]  /*4990*/  UMOV UR18, 0x0 ;  /* 0x0000000000127882 */ /* 0x000fe20000000000 */
[----:B------:R-:W-:Y:S01]  /*49a0*/  UMOV UR19, 0x10000000 ;  /* 0x1000000000137882 */ /* 0x000fe20000000000 */
[----:B------:R-:W-:Y:S01]  /*49b0*/  UMOV UR12, UR36 ;  /* 0x00000024000c7c82 */ /* 0x000fe20008000000 */
[----:B------:R-:W-:Y:S01]  /*49c0*/  LOP3.LUT R15, R15, 0x1, RZ, 0x3c, !PT ;  /* 0x000000010f0f7812 */ /* 0x000fe200078e3cff */
[----:B------:R-:W-:Y:S01]  /*49d0*/  UPLOP3.LUT UP3, UPT, UPT, UPT, UPT, 0x80, 0x8 ;  /* 0x000000000008789c */ /* 0x000fe20003f6f070 */
[----:B------:R-:W-:Y:S07]  /*49e0*/  UMOV UR36, UR24 ;  /* 0x0000001800247c82 */ /* 0x000fee0008000000 */
[----:B-1----:R-:W-:Y:S01]  /*49f0*/  @!P1 IADD3 R6, P0, PT, R16, 0x580, RZ ;  /* 0x0000058010069810 */ /* 0x002fe20007f1e0ff */
[----:B------:R-:W-:Y:S03]  /*4a00*/  VOTEU.ALL UP0, P1 ;  /* 0x0000000000ff7886 */ /* 0x000fe60000800000 */
[----:B------:R-:W-:Y:S01]  /*4a10*/  @!P1 R2UR UR5, R6 ;  /* 0x00000000060592ca */ /* 0x000fe200000e0000 */
[----:B------:R-:W-:Y:S01]  /*4a20*/  @!P1 IMAD.X R0, RZ, RZ, R17, P0 ;  /* 0x000000ffff009224 */ /* 0x000fe200000e0611 */
[----:B------:R-:W-:Y:S01]  /*4a30*/  @!UP0 USHF.L.U32 UR10, UR45, 0x6, URZ ;  /* 0x000000062d0a8899 */ /* 0x000fe200080006ff */
[----:B------:R-:W-:Y:S01]  /*4a40*/  ISETP.NE.AND P0, PT, R14, 0x2, PT ;  /* 0x000000020e00780c */ /* 0x000fe20003f05270 */
[----:B------:R-:W-:Y:S02]  /*4a50*/  @!UP0 USHF.L.U32 UR11, UR46, 0x7, URZ ;  /* 0x000000072e0b8899 */ /* 0x000fe400080006ff */
[----:B------:R-:W-:Y:S01]  /*4a60*/  @!P1 R2UR UR4, R0 ;  /* 0x00000000000492ca */ /* 0x000fe200000e0000 */
[----:B------:R-:W-:Y:S01]  /*4a70*/  @!UP0 UIADD3 UR8, UPT, UPT, UR17, 0x200, URZ ;  /* 0x0000020011088890 */ /* 0x000fe2000fffe0ff */
[----:B------:R-:W-:Y:S01]  /*4a80*/  SEL R0, RZ, 0x1, P0 ;  /* 0x00000001ff007807 */ /* 0x000fe20000000000 */
[----:B------:R-:W-:Y:S01]  /*4a90*/  @!UP0 UIADD3 UR9, UPT, UPT, UR17, 0x80, URZ ;  /* 0x0000008011098890 */ /* 0x000fe2000fffe0ff */
[----:B------:R-:W-:Y:S01]  /*4aa0*/  SEL R14, R14, RZ, P0 ;  /* 0x000000ff0e0e7207 */ /* 0x000fe20000000000 */
[----:B------:R-:W-:Y:S01]  /*4ab0*/  VOTEU.ALL UP0, P1 ;  /* 0x0000000000ff7886 */ /* 0x000fe20000800000 */
[----:B------:R-:W-:Y:S01]  /*4ac0*/  LOP3.LUT R13, R13, R0, RZ, 0x3c, !PT ;  /* 0x000000000d0d7212 */ /* 0x000fe200078e3cff */
[----:B------:R-:W-:Y:S01]  /*4ad0*/  IMAD.U32 R6, RZ, RZ, UR5 ;  /* 0x00000005ff067e24 */ /* 0x000fe2000f8e00ff */
[----:B------:R-:W-:Y:S02]  /*4ae0*/  UIADD3 UR45, UPT, UPT, UR7, UR55, URZ ;  /* 0x00000037072d7290 */ /* 0x000fe4000fffe0ff */
[----:B------:R-:W-:Y:S03]  /*4af0*/  UIADD3 UR46, UPT, UPT, UR13, UR58, URZ ;  /* 0x0000003a0d2e7290 */ /* 0x000fe6000fffe0ff */
[----:B------:R-:W-:Y:S01]  /*4b00*/  IMAD.U32 R7, RZ, RZ, UR4 ;  /* 0x00000004ff077e24 */ /* 0x000fe2000f8e00ff */
[----:B------:R-:W-:Y:S04]  /*4b10*/  @!P1 R2UR UR4, R6 ;  /* 0x00000000060492ca */ /* 0x000fe800000e0000 */
[----:B------:R-:W-:Y:S11]  /*4b20*/  @!P1 R2UR UR5, R7 ;  /* 0x00000000070592ca */ /* 0x000ff600000e0000 */
[----:B------:R-:W-:Y:S02]  /*4b30*/  @!UPT UIADD3 URZ, UPT, UPT, URZ, URZ, URZ ;  /* 0x000000fffffff290 */ /* 0x000fe4000fffe0ff */
[----:B------:R2:W-:Y:S01]  /*4b40*/  @!UP0 UTMALDG.3D [UR8], [UR4], desc[UR18] ;  /* 0x00001208040085b4 */ /* 0x0005e20008011000 */
[----:B------:R2:W-:Y:S01]  /*4b50*/  @!P1 SYNCS.ARRIVE.TRANS64.RED.A0TR RZ, [UR17+0x80], R12 ;  /* 0x0000800cffff99a7 */ /* 0x0005e20008300411 */
[----:B------:R-:W-:Y:S01]  /*4b60*/  SYNCS.ARRIVE.TRANS64.RED.A1T0 RZ, [UR27], RZ ;  /* 0x000000ffffff79a7 */ /* 0x000fe2000810041b */
[----:B------:R-:W-:Y:S05]  /*4b70*/  BRA.U UP1, `(.L_x_87) ;  /* 0xfffffff5018c7547 */ /* 0x000fea000b83ffff */
[----:B------:R-:W-:Y:S07]  /*4b80*/  MOV R0, UR17 ;  /* 0x0000001100007c02 */ /* 0x000fee0008000f00 */
.L_x_88:
[----:B-1----:R-:W-:-:S04]  /*4b90*/  SHF.L.U32 R2, R15, 0x1f, RZ ;  /* 0x0000001f0f027819 */ /* 0x002fc800000006ff */
[----:B------:R1:W3:Y:S03]  /*4ba0*/  SYNCS.PHASECHK.TRANS64.TRYWAIT P0, [R0+URZ+0x88], R2 ;  /* 0x00008802000075a7 */ /* 0x0002e600080011ff */
[----:B---3--:R-:W-:Y:S05]  /*4bb0*/  @!P0 NANOSLEEP.SYNCS 0x989680 ;  /* 0x009896800000895d */ /* 0x008fea0003900000 */
[----:B------:R-:W3:Y:S02]  /*4bc0*/  @!P0 SYNCS.PHASECHK.TRANS64 P0, [R0+URZ+0x88], R2 ;  /* 0x00008802000085a7 */ /* 0x000ee400080010ff */
[----:B--23--:R-:W-:Y:S05]  /*4bd0*/  @P0 EXIT ;  /* 0x000000000000094d */ /* 0x00cfea0003800000 */
[----:B------:R-:W-:Y:S05]  /*4be0*/  BRA `(.L_x_88) ;  /* 0xfffffffc00e87947 */ /* 0x000fea000383ffff */
.L_x_79:
[----:B------:R-:W-:-:S06]  /*4bf0*/  UISETP.GE.AND UP0, UPT, UR22, 0x4, UPT ;  /* 0x000000041600788c */ /* 0x000fcc000bf06270 */
[----:B------:R-:W-:-:S13]  /*4c00*/  PLOP3.LUT P0, PT, PT, PT, UP0, 0x80, 0x8 ;  /* 0x000000000008781c */ /* 0x000fda0003f0f008 */
[----:B------:R-:W-:Y:S05]  /*4c10*/  @!P0 EXIT ;  /* 0x000000000000894d */ /* 0x000fea0003800000 */
[----:B------:R-:W-:Y:S01]  /*4c20*/  BAR.SYNC.DEFER_BLOCKING 0x6, 0xa0 ;  /* 0x0182800000007b1d */ /* 0x000fe20000010000 */
[C---:B------:R-:W-:Y:S02]  /*4c30*/  IMAD.SHL.U32 R4, R131.reuse, 0x40, RZ ;  /* 0x0000004083047824 */ /* 0x040fe400078e00ff */
[----:B------:R-:W-:Y:S02]  /*4c40*/  HFMA2 R68, -RZ, RZ, 0, 0 ;  /* 0x00000000ff447431 */ /* 0x000fe400000001ff */
[C---:B------:R-:W-:Y:S01]  /*4c50*/  IMAD.SHL.U32 R140, R131.reuse, 0x8, RZ ;  /* 0x00000008838c7824 */ /* 0x040fe200078e00ff */
[----:B------:R-:W-:Y:S01]  /*4c60*/  CS2R R144, SRZ ;  /* 0x0000000000907805 */ /* 0x000fe2000001ff00 */
[C---:B------:R-:W-:Y:S01]  /*4c70*/  IMAD.SHL.U32 R147, R131.reuse, 0x10, RZ ;  /* 0x0000001083937824 */ /* 0x040fe200078e00ff */
[----:B------:R-:W-:Y:S01]  /*4c80*/  UMOV UR44, 0x400 ;  /* 0x00000400002c7882 */ /* 0x000fe20000000000 */
[----:B------:R-:W-:Y:S01]  /*4c90*/  LOP3.LUT R5, R4, 0x180, RZ, 0xc0, !PT ;  /* 0x0000018004057812 */ /* 0x000fe200078ec0ff */
[----:B------:R-:W-:Y:S01]  /*4ca0*/  ULEA UR44, UR61, UR44, 0x18 ;  /* 0x0000002c3d2c7291 */ /* 0x000fe2000f8ec0ff */
[----:B------:R-:W1:Y:S01]  /*4cb0*/  LDC.64 R136, c[0x0][0x888] ;  /* 0x00022200ff887b82 */ /* 0x000e620000000a00 */
[----:B------:R-:W-:Y:S01]  /*4cc0*/  IMAD.U32 R69, R131, 0x10000, RZ ;  /* 0x0001000083457824 */ /* 0x000fe200078e00ff */
[----:B------:R-:W-:Y:S01]  /*4cd0*/  LOP3.LUT R140, R5, 0x30, R140, 0xf8, !PT ;  /* 0x00000030058c7812 */ /* 0x000fe200078ef88c */
[----:B------:R-:W-:Y:S01]  /*4ce0*/  UIADD3 UR4, UPT, UPT, UR44, 0x2200, URZ ;  /* 0x000022002c047890 */ /* 0x000fe2000fffe0ff */
[----:B------:R-:W-:Y:S01]  /*4cf0*/  LOP3.LUT R149, R147, 0x20, RZ, 0xc0, !PT ;  /* 0x0000002093957812 */ /* 0x000fe200078ec0ff */
[----:B------:R-:W-:Y:S01]  /*4d00*/  IMAD.MOV.U32 R146, RZ, RZ, RZ ;  /* 0x000000ffff927224 */ /* 0x000fe200078e00ff */
[----:B------:R-:W-:Y:S01]  /*4d10*/  LOP3.LUT R140, R140, 0x1e40, R4, 0xf8, !PT ;  /* 0x00001e408c8c7812 */ /* 0x000fe200078ef804 */
[----:B------:R-:W-:Y:S01]  /*4d20*/  IMAD.MOV.U32 R143, RZ, RZ, RZ ;  /* 0x000000ffff8f7224 */ /* 0x000fe200078e00ff */
[----:B------:R-:W2:Y:S01]  /*4d30*/  LDC.64 R138, c[0x0][0x890] ;  /* 0x00022400ff8a7b82 */ /* 0x000ea20000000a00 */
[----:B------:R-:W-:Y:S01]  /*4d40*/  LOP3.LUT R69, R69, 0x600000, RZ, 0xc0, !PT ;  /* 0x0060000045457812 */ /* 0x000fe200078ec0ff */
[----:B------:R-:W3:Y:S01]  /*4d50*/  LDCU UR53, c[0x0][0x370] ;  /* 0x00006e00ff3577ac */ /* 0x000ee20008000800 */
[----:B------:R-:W-:Y:S01]  /*4d60*/  VIADD R148, R140, UR44 ;  /* 0x0000002c8c947c36 */ /* 0x000fe20008000000 */
[----:B------:R-:W-:-:S02]  /*4d70*/  LOP3.LUT R147, R147, 0x40, RZ, 0xc0, !PT ;  /* 0x0000004093937812 */ /* 0x000fc400078ec0ff */
[----:B------:R-:W-:Y:S01]  /*4d80*/  MOV R150, UR4 ;  /* 0x0000000400967c02 */ /* 0x000fe20008000f00 */
[----:B------:R-:W4:Y:S01]  /*4d90*/  LDS R0, [UR44+0x150] ;  /* 0x0001502cff007984 */ /* 0x000f220008000800 */
[----:B------:R-:W1:Y:S01]  /*4da0*/  LDC.64 R134, c[0x0][0x8b0] ;  /* 0x00022c00ff867b82 */ /* 0x000e620000000a00 */
[--C-:B------:R-:W-:Y:S01]  /*4db0*/  IADD3 R149, PT, PT, -R149, 0x200, R148.reuse ;  /* 0x0000020095957810 */ /* 0x100fe20007ffe194 */
[----:B------:R-:W1:Y:S01]  /*4dc0*/  LDCU.64 UR62, c[0x0][0x348] ;  /* 0x00006900ff3e77ac */ /* 0x000e620008000a00 */
[----:B------:R-:W-:-:S03]  /*4dd0*/  IADD3 R148, PT, PT, -R147, 0x200, R148 ;  /* 0x0000020093947810 */ /* 0x000fc60007ffe194 */
[----:B------:R-:W-:Y:S01]  /*4de0*/  IMAD.IADD R147, R149, 0x1, -R147 ;  /* 0x0000000195937824 */ /* 0x000fe200078e0a93 */
[----:B------:R-:W1:Y:S01]  /*4df0*/  LDCU UR41, c[0x0][0xb0c] ;  /* 0x00016180ff2977ac */ /* 0x000e620008000800 */
[----:B------:R-:W1:Y:S01]  /*4e00*/  LDC.64 R132, c[0x0][0x8a8] ;  /* 0x00022a00ff847b82 */ /* 0x000e620000000a00 */
[----:B------:R-:W1:Y:S01]  /*4e10*/  LDCU UR39, c[0x0][0xb30] ;  /* 0x00016600ff2777ac */ /* 0x000e620008000800 */
[----:B------:R-:W1:Y:S01]  /*4e20*/  LDCU.64 UR56, c[0x0][0x888] ;  /* 0x00011100ff3877ac */ /* 0x000e620008000a00 */
[----:B------:R-:W1:Y:S01]  /*4e30*/  LDCU.64 UR42, c[0x0][0xb28] ;  /* 0x00016500ff2a77ac */ /* 0x000e620008000a00 */
[----:B------:R-:W1:Y:S01]  /*4e40*/  LDCU.128 UR48, c[0x0][0xb10] ;  /* 0x00016200ff3077ac */ /* 0x000e620008000c00 */
[----:B------:R-:W1:Y:S01]  /*4e50*/  LDCU UR52, c[0x0][0x374] ;  /* 0x00006e80ff3477ac */ /* 0x000e620008000800 */
[----:B------:R-:W-:Y:S01]  /*4e60*/  UIADD3 UR59, UPT, UPT, UR44, 0x200, URZ ;  /* 0x000002002c3b7890 */ /* 0x000fe2000fffe0ff */
[----:B---34-:R-:W-:-:S11]  /*4e70*/  IMAD.IADD R69, R0, 0x1, R69 ;  /* 0x0000000100457824 */ /* 0x018fd600078e0245 */
.L_x_106:
[----:B------:R-:W-:Y:S02]  /*4e80*/  LEA R3, R143, UR44, 0x3 ;  /* 0x0000002c8f037c11 */ /* 0x000fe4000f8e18ff */
[----:B------:R-:W-:Y:S02]  /*4e90*/  SHF.L.U32 R0, R145, 0x1f, RZ ;  /* 0x0000001f91007819 */ /* 0x000fe400000006ff */
[----:B-1----:R-:W-:Y:S02]  /*4ea0*/  LEA R4, R143, UR44, 0x4 ;  /* 0x0000002c8f047c11 */ /* 0x002fe4000f8e20ff */
[----:B------:R-:W3:Y:S02]  /*4eb0*/  SYNCS.PHASECHK.TRANS64.TRYWAIT P0, [R3+URZ+0xa0], R0 ;  /* 0x0000a000030075a7 */ /* 0x000ee400080011ff */
[----:B--23--:R-:W-:Y:S05]  /*4ec0*/  @!P0 BRA `(.L_x_89) ;  /* 0x0000002c00188947 */ /* 0x00cfea0003800000 */
.L_x_146:
[----:B------:R-:W4:Y:S01]  /*4ed0*/  LDS.128 R4, [R4+0x130] ;  /* 0x0001300004047984 */ /* 0x000f220000000c00 */
[----:B------:R-:W-:Y:S01]  /*4ee0*/  UISETP.GE.AND UP0, UPT, UR40, 0x1, UPT ;  /* 0x000000012800788c */ /* 0x000fe2000bf06270 */
[----:B------:R-:W-:Y:S01]  /*4ef0*/  @!PT LDS RZ, [RZ] ;  /* 0x00000000fffff984 */ /* 0x000fe20000000800 */
[----:B------:R-:W-:Y:S01]  /*4f00*/  @!PT LDS RZ, [RZ] ;  /* 0x00000000fffff984 */ /* 0x000fe20000000800 */
[----:B------:R-:W-:Y:S01]  /*4f10*/  @!PT LDS RZ, [RZ] ;  /* 0x00000000fffff984 */ /* 0x000fe20000000800 */
[----:B------:R-:W-:Y:S01]  /*4f20*/  @!PT LDS RZ, [RZ] ;  /* 0x00000000fffff984 */ /* 0x000fe20000000800 */
[----:B------:R1:W-:Y:S06]  /*4f30*/  MEMBAR.ALL.CTA ;  /* 0x0000000000007992 */ /* 0x0003ec0000008000 */
[----:B-1----:R-:W1:Y:S01]  /*4f40*/  FENCE.VIEW.ASYNC.S ;  /* 0x00000000000073c6 */ /* 0x002e620000000000 */
[----:B----4-:R-:W-:Y:S11]  /*4f50*/  LOP3.LUT P0, RZ, R6, 0x1, RZ, 0xc0, !PT ;  /* 0x0000000106ff7812 */ /* 0x010ff6000780c0ff */
[----:B------:R-:W-:Y:S02]  /*4f60*/  @!UPT UIADD3 URZ, UPT, UPT, URZ, URZ, URZ ;  /* 0x000000fffffff290 */ /* 0x000fe4000fffe0ff */
[----:B-1----:R-:W-:Y:S01]  /*4f70*/  VOTEU.ANY UP1, P0 ;  /* 0x0000000000ff7886 */ /* 0x002fe20000020100 */
[----:B------:R-:W-:Y:S01]  /*4f80*/  PLOP3.LUT P0, PT, PT, PT, UP1, 0x80, 0x8 ;  /* 0x000000000008781c */ /* 0x000fe20003f0f018 */
[----:B------:R-:W-:Y:S11]  /*4f90*/  UP2UR UR47, UPR, URZ, 0x2 ;  /* 0x00000002ff2f7883 */ /* 0x000ff60008000000 */
[----:B------:R-:W-:Y:S01]  /*4fa0*/  @!UPT UIADD3 URZ, UPT, UPT, URZ, URZ, URZ ;  /* 0x000000fffffff290 */ /* 0x000fe2000fffe0ff */
[----:B---3--:R-:W-:Y:S02]  /*4fb0*/  @P0 SHF.R.U32.HI R0, RZ, 0x10, R5 ;  /* 0x00000010ff000819 */ /* 0x008fe40000011605 */
        /* <DEDUP_REMOVED lines=12> */
[----:B------:R-:W3:Y:S01]  /*5080*/  LDCU UR12, c[0x0][0xb20] ;  /* 0x00016400ff0c77ac */ /* 0x000ee20008000800 */
[----:B------:R-:W-:Y:S02]  /*5090*/  UIMAD.WIDE.U32 UR4, UR52, UR51, URZ ;  /* 0x00000033340472a5 */ /* 0x000fe4000f8e00ff */
[----:B------:R-:W-:Y:S02]  /*50a0*/  UIMAD.WIDE.U32 UR6, UR53, UR48, URZ ;  /* 0x00000030350672a5 */ /* 0x000fe4000f8e00ff */
[----:B------:R-:W-:Y:S02]  /*50b0*/  UISETP.NE.AND UP0, UPT, UR50, 0x1, UPT ;  /* 0x000000013200788c */ /* 0x000fe4000bf05270 */
[----:B------:R-:W-:Y:S02]  /*50c0*/  UIMAD.WIDE.U32 UR8, UR37, UR51, URZ ;  /* 0x00000033250872a5 */ /* 0x000fe4000f8e00ff */
[----:B------:R-:W-:Y:S02]  /*50d0*/  UIMAD.WIDE.U32 UR10, UR38, UR48, URZ ;  /* 0x00000030260a72a5 */ /* 0x000fe4000f8e00ff */
[----:B------:R-:W-:Y:S02]  /*50e0*/  UISETP.NE.AND UP1, UPT, UR41, 0x1, UPT ;  /* 0x000000012900788c */ /* 0x000fe4000bf25270 */
[----:B------:R-:W-:Y:S01]  /*50f0*/  UISETP.NE.AND UP2, UPT, UR40, 0x1, UPT ;  /* 0x000000012800788c */ /* 0x000fe2000bf45270 */
[----:B------:R-:W-:Y:S02]  /*5100*/  UMOV UR4, UR5 ;  /* 0x0000000500047c82 */ /* 0x000fe40008000000 */
[----:B---3--:R-:W-:Y:S03]  /*5110*/  USHF.R.U32.HI UR5, URZ, UR12, UR4 ;  /* 0x0000000cff057299 */ /* 0x008fe60008011604 */
[----:B------:R-:W-:Y:S02]  /*5120*/  UMOV UR4, UR7 ;  /* 0x0000000700047c82 */ /* 0x000fe40008000000 */
[----:B------:R-:W-:Y:S02]  /*5130*/  USHF.R.U32.HI UR7, URZ, UR49, UR4 ;  /* 0x00000031ff077299 */ /* 0x000fe40008011604 */
[----:B------:R-:W-:Y:S02]  /*5140*/  USEL UR4, UR52, UR5, !UP0 ;  /* 0x0000000534047287 */ /* 0x000fe4000c000000 */
[----:B------:R-:W-:Y:S01]  /*5150*/  USEL UR7, UR53, UR7, !UP1 ;  /* 0x0000000735077287 */ /* 0x000fe2000c800000 */
[----:B------:R-:W-:Y:S01]  /*5160*/  UMOV UR5, UR9 ;  /* 0x0000000900057c82 */ /* 0x000fe20008000000 */
[----:B------:R-:W-:Y:S02]  /*5170*/  UIMAD.WIDE.U32 UR8, UR4, UR42, URZ ;  /* 0x0000002a040872a5 */ /* 0x000fe4000f8e00ff */
[----:B------:R-:W-:Y:S03]  /*5180*/  USHF.R.U32.HI UR6, URZ, UR12, UR5 ;  /* 0x0000000cff067299 */ /* 0x000fe60008011605 */
[----:B------:R-:W-:Y:S01]  /*5190*/  UMOV UR5, UR11 ;  /* 0x0000000b00057c82 */ /* 0x000fe20008000000 */
[----:B------:R-:W-:Y:S02]  /*51a0*/  UIMAD.WIDE.U32 UR10, UR7, UR42, URZ ;  /* 0x0000002a070a72a5 */ /* 0x000fe4000f8e00ff */
[----:B------:R-:W-:Y:S02]  /*51b0*/  USHF.R.U32.HI UR12, URZ, UR49, UR5 ;  /* 0x00000031ff0c7299 */ /* 0x000fe40008011605 */
[----:B------:R-:W-:Y:S01]  /*51c0*/  USEL UR6, UR37, UR6, !UP0 ;  /* 0x0000000625067287 */ /* 0x000fe2000c000000 */
[----:B------:R-:W-:Y:S02]  /*51d0*/  UMOV UR5, UR9 ;  /* 0x0000000900057c82 */ /* 0x000fe40008000000 */
[----:B------:R-:W-:Y:S01]  /*51e0*/  UMOV UR10, UR11 ;  /* 0x0000000b000a7c82 */ /* 0x000fe20008000000 */
[----:B------:R-:W-:Y:S02]  /*51f0*/  @UP2 USHF.R.U32.HI UR4, URZ, UR43, UR5 ;  /* 0x0000002bff042299 */ /* 0x000fe40008011605 */
[----:B------:R-:W-:Y:S02]  /*5200*/  @UP2 USHF.R.U32.HI UR7, URZ, UR43, UR10 ;  /* 0x0000002bff072299 */ /* 0x000fe4000801160a */
[----:B------:R-:W-:Y:S02]  /*5210*/  UIMAD UR4, UR40, UR4, URZ ;  /* 0x00000004280472a4 */ /* 0x000fe4000f8e02ff */
[----:B------:R-:W-:Y:S02]  /*5220*/  UIMAD.WIDE.U32 UR10, UR6, UR42, URZ ;  /* 0x0000002a060a72a5 */ /* 0x000fe4000f8e00ff */
[----:B------:R-:W-:Y:S02]  /*5230*/  USEL UR5, UR38, UR12, !UP1 ;  /* 0x0000000c26057287 */ /* 0x000fe4000c800000 */
[----:B------:R-:W-:Y:S02]  /*5240*/  UIMAD UR8, UR40, UR7, URZ ;  /* 0x00000007280872a4 */ /* 0x000fe4000f8e02ff */
[----:B------:R-:W-:Y:S03]  /*5250*/  UISETP.GE.AND UP0, UPT, UR6, UR4, UPT ;  /* 0x000000040600728c */ /* 0x000fe6000bf06270 */
[----:B------:R-:W-:Y:S01]  /*5260*/  UMOV UR4, UR11 ;  /* 0x0000000b00047c82 */ /* 0x000fe20008000000 */
[----:B------:R-:W-:Y:S02]  /*5270*/  UISETP.GE.OR UP0, UPT, UR5, UR8, UP0 ;  /* 0x000000080500728c */ /* 0x000fe40008706670 */
[----:B------:R-:W-:Y:S02]  /*5280*/  USHF.R.U32.HI UR4, URZ, UR43, UR4 ;  /* 0x0000002bff047299 */ /* 0x000fe40008011604 */
[----:B------:R-:W-:Y:S02]  /*5290*/  UIMAD.WIDE.U32 UR8, UR5, UR42, URZ ;  /* 0x0000002a050872a5 */ /* 0x000fe4000f8e00ff */
[----:B------:R-:W-:Y:S02]  /*52a0*/  USEL UR11, UR6, UR4, !UP2 ;  /* 0x00000004060b7287 */ /* 0x000fe4000d000000 */
[----:B------:R-:W-:Y:S02]  /*52b0*/  UIADD3 UR8, UPT, UPT, -UR5, URZ, URZ ;  /* 0x000000ff05087290 */ /* 0x000fe4000fffe1ff */
[----:B------:R-:W-:Y:S01]  /*52c0*/  UIADD3 UR10, UPT, UPT, -UR11, URZ, URZ ;  /* 0x000000ff0b0a7290 */ /* 0x000fe2000fffe1ff */
[----:B------:R-:W-:Y:S01]  /*52d0*/  @!UP0 UMOV UR4, UR9 ;  /* 0x0000000900048c82 */ /* 0x000fe20008000000 */
[----:B------:R-:W-:Y:S02]  /*52e0*/  UIADD3 UR9, UPT, UPT, -UR6, URZ, URZ ;  /* 0x000000ff06097290 */ /* 0x000fe4000fffe1ff */
[----:B------:R-:W-:Y:S02]  /*52f0*/  @!UP0 USHF.R.U32.HI UR4, URZ, UR43, UR4 ;  /* 0x0000002bff048299 */ /* 0x000fe40008011604 */
[----:B------:R-:W-:Y:S02]  /*5300*/  UIMAD UR10, UR40, UR10, UR6 ;  /* 0x0000000a280a72a4 */ /* 0x000fe4000f8e0206 */
[----:B------:R-:W-:Y:S04]  /*5310*/  @!UP0 USEL UR4, UR5, UR4, !UP2 ;  /* 0x0000000405048287 */ /* 0x000fe8000d000000 */
[----:B------:R-:W-:Y:S02]  /*5320*/  @!UP0 UIMAD UR10, UR7, UR10, UR4 ;  /* 0x0000000a070a82a4 */ /* 0x000fe4000f8e0204 */
[----:B------:R-:W-:Y:S02]  /*5330*/  @!UP0 UIADD3 UR11, UPT, UPT, UR11, -UR4, URZ ;  /* 0x800000040b0b8290 */ /* 0x000fe4000fffe0ff */
[----:B------:R-:W-:Y:S02]  /*5340*/  UIMAD UR7, UR41, UR8, UR38 ;  /* 0x00000008290772a4 */ /* 0x000fe4000f8e0226 */
[----:B------:R-:W-:Y:S02]  /*5350*/  @!UP0 UIMAD UR6, UR11, UR40, UR5 ;  /* 0x000000280b0682a4 */ /* 0x000fe4000f8e0205 */
[----:B------:R-:W-:Y:S01]  /*5360*/  UIMAD UR4, UR50, UR9, UR37 ;  /* 0x00000009320472a4 */ /* 0x000fe2000f8e0225 */
[----:B------:R-:W-:Y:S02]  /*5370*/  @!UP0 UMOV UR5, UR10 ;  /* 0x0000000a00058c82 */ /* 0x000fe40008000000 */
[----:B------:R-:W-:Y:S02]  /*5380*/  UIMAD UR38, UR5, UR41, UR7 ;  /* 0x00000029052672a4 */ /* 0x000fe4000f8e0207 */
[----:B------:R-:W-:Y:S11]  /*5390*/  UIMAD UR37, UR6, UR50, UR4 ;  /* 0x00000032062572a4 */ /* 0x000ff6000f8e0204 */
[----:B------:R-:W-:Y:S01]  /*53a0*/  @!UPT UIADD3 URZ, UPT, UPT, URZ, URZ, URZ ;  /* 0x000000fffffff290 */ /* 0x000fe2000fffe0ff */
.L_x_90:
[----:B------:R-:W-:Y:S01]  /*53b0*/  UISETP.NE.AND UP0, UPT, UR39, 0x1, UPT ;  /* 0x000000012700788c */ /* 0x000fe2000bf05270 */
[----:B------:R-:W-:Y:S10]  /*53c0*/  IADD3 R143, PT, PT, R143, 0x1, RZ ;  /* 0x000000018f8f7810 */ /* 0x000ff40007ffe0ff */
[----:B------:R-:W3:Y:S01]  /*53d0*/  @!UP0 LDCU.128 UR12, c[0x0][0xb10] ;  /* 0x00016200ff0c87ac */ /* 0x000ee20008000c00 */
[----:B------:R-:W4:Y:S01]  /*53e0*/  @!UP0 LDCU UR5, c[0x0][0xb0c] ;  /* 0x00016180ff0587ac */ /* 0x000f220008000800 */
[----:B------:R-:W2:Y:S01]  /*53f0*/  @!UP0 LDCU UR10, c[0x0][0xb20] ;  /* 0x00016400ff0a87ac */ /* 0x000ea20008000800 */
[----:B---3--:R-:W-:Y:S02]  /*5400*/  UIMAD.WIDE.U32 UR8, UR38, UR12, URZ ;  /* 0x0000000c260872a5 */ /* 0x008fe4000f8e00ff */
[----:B------:R-:W-:Y:S02]  /*5410*/  UIMAD.WIDE.U32 UR6, UR37, UR15, URZ ;  /* 0x0000000f250672a5 */ /* 0x000fe4000f8e00ff */
[----:B------:R-:W-:Y:S03]  /*5420*/  @!UP0 UISETP.NE.AND UP1, UPT, UR14, 0x1, UPT ;  /* 0x000000010e00888c */ /* 0x000fe6000bf25270 */
[----:B------:R-:W-:Y:S01]  /*5430*/  @!UP0 UMOV UR4, UR9 ;  /* 0x0000000900048c82 */ /* 0x000fe20008000000 */
[----:B----4-:R-:W-:Y:S02]  /*5440*/  @!UP0 UISETP.NE.AND UP2, UPT, UR5, 0x1, UPT ;  /* 0x000000010500888c */ /* 0x010fe4000bf45270 */
[----:B------:R-:W-:Y:S01]  /*5450*/  @!UP0 USHF.R.U32.HI UR4, URZ, UR13, UR4 ;  /* 0x0000000dff048299 */ /* 0x000fe20008011604 */
[----:B------:R-:W-:Y:S02]  /*5460*/  @!UP0 UMOV UR6, UR7 ;  /* 0x0000000700068c82 */ /* 0x000fe40008000000 */
[----:B--2---:R-:W-:Y:S02]  /*5470*/  @!UP0 USHF.R.U32.HI UR6, URZ, UR10, UR6 ;  /* 0x0000000aff068299 */ /* 0x004fe40008011606 */
[----:B------:R-:W-:Y:S02]  /*5480*/  @!UP0 USEL UR7, UR38, UR4, !UP2 ;  /* 0x0000000426078287 */ /* 0x000fe4000d000000 */
[----:B------:R-:W-:Y:S04]  /*5490*/  @!UP0 USEL UR6, UR37, UR6, !UP1 ;  /* 0x0000000625068287 */ /* 0x000fe8000c800000 */
[----:B------:R-:W-:Y:S02]  /*54a0*/  @!UP0 UIADD3 UR4, UPT, UPT, -UR7, UR6, URZ ;  /* 0x0000000607048290 */ /* 0x000fe4000fffe1ff */
[----:B------:R-:W-:Y:S02]  /*54b0*/  @!UP0 UIADD3 UR6, UPT, UPT, UR7, -UR6, URZ ;  /* 0x8000000607068290 */ /* 0x000fe4000fffe0ff */
[----:B------:R-:W-:Y:S02]  /*54c0*/  @!UP0 UIMAD UR38, UR4, UR5, UR38 ;  /* 0x00000005042682a4 */ /* 0x000fe4000f8e0226 */
[----:B------:R-:W-:Y:S02]  /*54d0*/  @!UP0 UIMAD UR37, UR6, UR14, UR37 ;  /* 0x0000000e062582a4 */ /* 0x000fe4000f8e0225 */
[----:B------:R-:W-:Y:S09]  /*54e0*/  ULOP3.LUT UP0, URZ, UR59, 0x1b0, URZ, 0xc0, !UPT ;  /* 0x000001b03bff7892 */ /* 0x000ff2000f80c0ff */
[----:B------:R-:W-:Y:S05]  /*54f0*/  BRA.U !UP0, `(.L_x_91) ;  /* 0x0000000108407547 */ /* 0x000fea000b800000 */
[----:B------:R-:W2:Y:S01]  /*5500*/  LDCU.64 UR8, c[0x4][0x80] ;  /* 0x01001000ff0877ac */ /* 0x000ea20008000a00 */
[----:B------:R-:W-:Y:S01]  /*5510*/  MOV R3, 0x0 ;  /* 0x0000000000037802 */ /* 0x000fe20000000f00 */
[----:B------:R-:W-:Y:S02]  /*5520*/  HFMA2 R12, -RZ, RZ, 0, 5.9604644775390625e-08 ;  /* 0x00000001ff0c7431 */ /* 0x000fe400000001ff */
[----:B------:R-:W-:Y:S02]  /*5530*/  IMAD.MOV.U32 R8, RZ, RZ, 0x70 ;  /* 0x00000070ff087424 */ /* 0x000fe400078e00ff */
[----:B------:R-:W-:Y:S01]  /*5540*/  IMAD.MOV.U32 R13, RZ, RZ, RZ ;  /* 0x000000ffff0d7224 */ /* 0x000fe200078e00ff */
[----:B------:R-:W3:Y:S01]  /*5550*/  LDCU.64 UR6, c[0x4][0x88] ;  /* 0x01001100ff0677ac */ /* 0x000ee20008000a00 */
[----:B------:R-:W4:Y:S01]  /*5560*/  LDC.64 R2, c[0x4][R3] ;  /* 0x0100000003027b82 */ /* 0x000f220000000a00 */
[----:B------:R-:W1:Y:S01]  /*5570*/  LDCU.64 UR4, c[0x4][0x8] ;  /* 0x01000100ff0477ac */ /* 0x000e620008000a00 */
[----:B--2---:R-:W-:Y:S01]  /*5580*/  MOV R5, UR9 ;  /* 0x0000000900057c02 */ /* 0x004fe20008000f00 */
[----:B------:R-:W-:Y:S01]  /*5590*/  IMAD.U32 R4, RZ, RZ, UR8 ;  /* 0x00000008ff047e24 */ /* 0x000fe2000f8e00ff */
[----:B---3--:R-:W-:Y:S01]  /*55a0*/  MOV R7, UR7 ;  /* 0x0000000700077c02 */ /* 0x008fe20008000f00 */
[----:B------:R-:W-:Y:S01]  /*55b0*/  IMAD.U32 R6, RZ, RZ, UR6 ;  /* 0x00000006ff067e24 */ /* 0x000fe2000f8e00ff */
[----:B-1----:R-:W-:Y:S01]  /*55c0*/  MOV R11, UR5 ;  /* 0x00000005000b7c02 */ /* 0x002fe20008000f00 */
[----:B------:R-:W-:Y:S02]  /*55d0*/  IMAD.U32 R10, RZ, RZ, UR4 ;  /* 0x00000004ff0a7e24 */ /* 0x000fe4000f8e00ff */
[----:B------:R-:W-:Y:S07]  /*55e0*/  LEPC R20, `(.L_x_91) ;  /* 0x000000001014794e */ /* 0x000fee0000000000 */
[----:B----45:R-:W-:Y:S05]  /*55f0*/  CALL.ABS.NOINC R2 ;  /* 0x0000000002007343 */ /* 0x030fea0003c00000 */
.L_x_91:
[----:B------:R-:W-:Y:S01]  /*5600*/  LOP3.LUT P0, RZ, R150, 0x1b0, RZ, 0xc0, !PT ;  /* 0x000001b096ff7812 */ /* 0x000fe2000780c0ff */
[----:B------:R-:W-:Y:S11]  /*5610*/  BSSY.RECONVERGENT B6, `(.L_x_92) ;  /* 0x0000013000067945 */ /* 0x000ff60003800200 */
[----:B------:R-:W-:Y:S01]  /*5620*/  @!UPT UIADD3 URZ, UPT, UPT, URZ, URZ, URZ ;  /* 0x000000fffffff290 */ /* 0x000fe2000fffe0ff */
[----:B------:R-:W-:Y:S05]  /*5630*/  @!P0 BRA `(.L_x_93) ;  /* 0x0000000000408947 */ /* 0x000fea0003800000 */
        /* <DEDUP_REMOVED lines=16> */
.L_x_93:
[----:B------:R-:W-:Y:S05]  /*5740*/  BSYNC.RECONVERGENT B6 ;  /* 0x0000000000067941 */ /* 0x000fea0003800200 */
.L_x_92:
[----:B------:R-:W-:Y:S01]  /*5750*/  ISETP.NE.U32.AND P3, PT, R138, RZ, PT ;  /* 0x000000ff8a00720c */ /* 0x000fe20003f65070 */
[----:B------:R-:W-:Y:S01]  /*5760*/  UISETP.NE.AND UP1, UPT, UR60, URZ, UPT ;  /* 0x000000ff3c00728c */ /* 0x000fe2000bf25270 */
[----:B------:R-:W-:Y:S02]  /*5770*/  ISETP.NE.U32.AND P4, PT, R134, RZ, PT ;  /* 0x000000ff8600720c */ /* 0x000fe40003f85070 */
[----:B------:R-:W-:Y:S02]  /*5780*/  ISETP.NE.AND.EX P3, PT, R139, RZ, PT, P3 ;  /* 0x000000ff8b00720c */ /* 0x000fe40003f65330 */
[----:B------:R-:W-:Y:S02]  /*5790*/  PLOP3.LUT P1, PT, PT, PT, PT, 0x8, 0x80 ;  /* 0x000000000080781c */ /* 0x000fe40003f2e170 */
[----:B------:R-:W-:Y:S02]  /*57a0*/  PLOP3.LUT P0, PT, PT, PT, UP1, 0x80, 0x8 ;  /* 0x000000000008781c */ /* 0x000fe40003f0f018 */
[----:B------:R-:W-:Y:S02]  /*57b0*/  ISETP.NE.AND.EX P4, PT, R135, RZ, PT, P4 ;  /* 0x000000ff8700720c */ /* 0x000fe40003f85340 */
[----:B------:R-:W2:Y:S09]  /*57c0*/  @UP1 LDCU.64 UR4, c[0x0][0x888] ;  /* 0x00011100ff0417ac */ /* 0x000eb20008000a00 */
[----:B------:R-:W-:Y:S01]  /*57d0*/  @P0 PLOP3.LUT P1, PT, P3, PT, PT, 0x80, 0x8 ;  /* 0x000000000008081c */ /* 0x000fe20001f2f070 */
[----:B--2---:R-:W-:Y:S04]  /*57e0*/  @UP1 UISETP.NE.U32.AND UP0, UPT, UR4, URZ, UPT ;  /* 0x000000ff0400128c */ /* 0x004fe8000bf05070 */
[----:B------:R-:W-:Y:S04]  /*57f0*/  @UP1 UISETP.NE.AND.EX UP0, UPT, UR5, URZ, UPT, UP0 ;  /* 0x000000ff0500128c */ /* 0x000fe8000bf05300 */
[----:B------:R-:W-:Y:S01]  /*5800*/  @UP1 USEL UR4, URZ, 0xffffffff, UP0 ;  /* 0xffffffffff041887 */ /* 0x000fe20008000000 */
[----:B------:R-:W-:Y:S11]  /*5810*/  @!P3 BRA `(.L_x_94) ;  /* 0x000000000030b947 */ /* 0x000ff60003800000 */
        /* <DEDUP_REMOVED lines=12> */
.L_x_94:
[----:B------:R-:W-:Y:S05]  /*58e0*/  @!P4 BRA `(.L_x_95) ;  /* 0x000000000024c947 */ /* 0x000fea0003800000 */
[----:B------:R-:W-:Y:S01]  /*58f0*/  ISETP.NE.U32.AND P2, PT, R132, RZ, PT ;  /* 0x000000ff8400720c */ /* 0x000fe20003f45070 */
[----:B------:R-:W2:Y:S03]  /*5900*/  LDCU.64 UR6, c[0x0][0x358] ;  /* 0x00006b00ff0677ac */ /* 0x000ea60008000a00 */
[----:B------:R-:W-:Y:S11]  /*5910*/  ISETP.NE.AND.EX P2, PT, R133, RZ, PT, P2 ;  /* 0x000000ff8500720c */ /* 0x000ff60003f45320 */
[----:B------:R-:W-:Y:S02]  /*5920*/  @!UPT UIADD3 URZ, UPT, UPT, URZ, URZ, URZ ;  /* 0x000000fffffff290 */ /* 0x000fe4000fffe0ff */
[----:B------:R-:W4:Y:S01]  /*5930*/  @P2 LDC.64 R2, c[0x0][0x8a8] ;  /* 0x00022a00ff022b82 */ /* 0x000f220000000a00 */
[----:B-1----:R-:W-:Y:S04]  /*5940*/  @P2 IMAD R0, R134, UR36, RZ ;  /* 0x0000002486002c24 */ /* 0x002fe8000f8e02ff */
[----:B----4-:R-:W-:Y:S05]  /*5950*/  @P2 IMAD.WIDE R2, R0, 0x4, R2 ;  /* 0x0000000400022825 */ /* 0x010fea00078e0202 */
[----:B--2--5:R2:W5:Y:S02]  /*5960*/  @P2 LDG.E R70, desc[UR6][R2.64] ;  /* 0x0000000602462981 */ /* 0x024564000c1e1900 */
[----:B--2---:R-:W4:Y:S02]  /*5970*/  @!P2 LDC R70, c[0x0][0x8a0] ;  /* 0x00022800ff46ab82 */ /* 0x004f240000000800 */
.L_x_95:
[----:B---3-5:R-:W-:Y:S01]  /*5980*/  @P0 FSETP.NEU.AND P4, PT, R71, RZ, PT ;  /* 0x000000ff4700020b */ /* 0x028fe20003f8d000 */
[----:B-1----:R-:W-:Y:S01]  /*5990*/  IMAD.U32 R0, RZ, RZ, UR4 ;  /* 0x00000004ff007e24 */ /* 0x002fe2000f8e00ff */
[----:B------:R-:W-:Y:S01]  /*59a0*/  @P0 LOP3.LUT P2, RZ, R141, 0xff, RZ, 0xc0, !PT ;  /* 0x000000ff8dff0812 */ /* 0x000fe2000784c0ff */
[----:B------:R-:W-:Y:S01]  /*59b0*/  BSSY B1, `(.L_x_96) ;  /* 0x000003d000017945 */ /* 0x000fe20003800000 */
[----:B------:R-:W-:Y:S02]  /*59c0*/  @P0 SEL R2, RZ, 0xffffffff, P4 ;  /* 0xffffffffff020807 */ /* 0x000fe40002000000 */
[----:B------:R-:W-:Y:S02]  /*59d0*/  CS2R R18, SRZ ;  /* 0x0000000000127805 */ /* 0x000fe4000001ff00 */
[----:B------:R-:W-:Y:S02]  /*59e0*/  LEA R22, R68, UR44, 0x3 ;  /* 0x0000002c44167c11 */ /* 0x000fe4000f8e18ff */
[----:B------:R-:W-:Y:S02]  /*59f0*/  CS2R R16, SRZ ;  /* 0x0000000000107805 */ /* 0x000fe4000001ff00 */
[----:B------:R-:W-:Y:S02]  /*5a00*/  @P1 SEL R2, R0, R2, !P2 ;  /* 0x0000000200021207 */ /* 0x000fe40005000000 */
[----:B------:R-:W-:Y:S02]  /*5a10*/  CS2R R26, SRZ ;  /* 0x00000000001a7805 */ /* 0x000fe4000001ff00 */
[----:B------:R-:W-:Y:S02]  /*5a20*/  SHF.L.U32 R4, R146, 0x1f, RZ ;  /* 0x0000001f92047819 */ /* 0x000fe400000006ff */
[----:B------:R-:W-:Y:S02]  /*5a30*/  CS2R R24, SRZ ;  /* 0x0000000000187805 */ /* 0x000fe4000001ff00 */
[----:B------:R-:W-:Y:S02]  /*5a40*/  @P0 LOP3.LUT R2, R2, 0x1, RZ, 0xc0, !PT ;  /* 0x0000000102020812 */ /* 0x000fe400078ec0ff */
[----:B------:R-:W-:Y:S02]  /*5a50*/  CS2R R30, SRZ ;  /* 0x00000000001e7805 */ /* 0x000fe4000001ff00 */
[----:B------:R-:W-:Y:S02]  /*5a60*/  PLOP3.LUT P5, PT, PT, PT, PT, 0x8, 0x80 ;  /* 0x000000000080781c */ /* 0x000fe40003fae170 */
[----:B------:R-:W-:Y:S02]  /*5a70*/  CS2R R28, SRZ ;  /* 0x00000000001c7805 */ /* 0x000fe4000001ff00 */
[----:B------:R-:W-:Y:S01]  /*5a80*/  ISETP.NE.U32.OR P1, PT, R2, 0x1, !P0 ;  /* 0x000000010200780c */ /* 0x000fe20004725470 */
[----:B------:R-:W-:Y:S01]  /*5a90*/  IMAD R2, R68, 0x40, R69 ;  /* 0x0000004044027824 */ /* 0x000fe200078e0245 */
[----:B------:R-:W-:Y:S02]  /*5aa0*/  CS2R R34, SRZ ;  /* 0x0000000000227805 */ /* 0x000fe4000001ff00 */
[----:B------:R-:W-:Y:S09]  /*5ab0*/  CS2R R32, SRZ ;  /* 0x0000000000207805 */ /* 0x000ff2000001ff00 */
[----:B------:R-:W-:Y:S04]  /*5ac0*/  @P1 SHF.L.U32 R0, R144, 0x1f, RZ ;  /* 0x0000001f90001819 */ /* 0x000fe800000006ff */
[----:B------:R-:W1:Y:S01]  /*5ad0*/  @P1 SYNCS.PHASECHK.TRANS64.TRYWAIT P0, [UR44+0x80], R0 ;  /* 0x00008000ff0015a7 */ /* 0x000e62000800112c */
[----:B------:R2:W3:Y:S01]  /*5ae0*/  SYNCS.PHASECHK.TRANS64.TRYWAIT P4, [R22+URZ+0xc0], R4 ;  /* 0x0000c004160075a7 */ /* 0x0004e200080811ff */
[----:B-1----:R-:W-:Y:S01]  /*5af0*/  @P1 PLOP3.LUT P5, PT, P0, PT, PT, 0x8, 0x80 ;  /* 0x000000000080181c */ /* 0x002fe200007ae170 */
[----:B------:R-:W-:Y:S01]  /*5b00*/  @!UPT UIADD3 URZ, UPT, UPT, URZ, URZ, URZ ;  /* 0x000000fffffff290 */ /* 0x000fe2000fffe0ff */
[----:B--23--:R-:W-:Y:S11]  /*5b10*/  @!P1 BRA `(.L_x_97) ;  /* 0x0000000000989947 */ /* 0x00cff60003800000 */
[----:B------:R-:W-:Y:S01]  /*5b20*/  ISETP.NE.U32.AND P0, PT, RZ, UR56, PT ;  /* 0x00000038ff007c0c */ /* 0x000fe2000bf05070 */
[----:B------:R-:W-:Y:S01]  /*5b30*/  BSSY B0, `(.L_x_98) ;  /* 0x0000016000007945 */ /* 0x000fe20003800000 */
[----:B------:R-:W-:Y:S02]  /*5b40*/  FSETP.NEU.AND P2, PT, R71, RZ, PT ;  /* 0x000000ff4700720b */ /* 0x000fe40003f4d000 */
[----:B------:R-:W-:Y:S02]  /*5b50*/  CS2R R34, SRZ ;  /* 0x0000000000227805 */ /* 0x000fe4000001ff00 */
[----:B------:R-:W-:Y:S02]  /*5b60*/  ISETP.NE.AND.EX P0, PT, RZ, UR57, PT, P0 ;  /* 0x00000039ff007c0c */ /* 0x000fe4000bf05300 */
[----:B------:R-:W-:Y:S02]  /*5b70*/  CS2R R32, SRZ ;  /* 0x0000000000207805 */ /* 0x000fe4000001ff00 */
[----:B------:R-:W-:Y:S02]  /*5b80*/  LOP3.LUT P1, RZ, R141, 0xff, RZ, 0xc0, !PT ;  /* 0x000000ff8dff7812 */ /* 0x000fe4000782c0ff */
[----:B------:R-:W-:Y:S02]  /*5b90*/  CS2R R30, SRZ ;  /* 0x00000000001e7805 */ /* 0x000fe4000001ff00 */
[----:B------:R-:W-:Y:S02]  /*5ba0*/  SEL R0, RZ, 0xffffffff, P2 ;  /* 0xffffffffff007807 */ /* 0x000fe40001000000 */
[----:B------:R-:W-:Y:S02]  /*5bb0*/  CS2R R28, SRZ ;  /* 0x00000000001c7805 */ /* 0x000fe4000001ff00 */
[----:B------:R-:W-:Y:S02]  /*5bc0*/  SEL R3, RZ, 0xffffffff, P0 ;  /* 0xffffffffff037807 */ /* 0x000fe40000000000 */
[----:B------:R-:W-:Y:S02]  /*5bd0*/  CS2R R26, SRZ ;  /* 0x00000000001a7805 */ /* 0x000fe4000001ff00 */
[----:B------:R-:W-:Y:S02]  /*5be0*/  CS2R R24, SRZ ;  /* 0x0000000000187805 */ /* 0x000fe4000001ff00 */
[----:B------:R-:W-:Y:S02]  /*5bf0*/  CS2R R18, SRZ ;  /* 0x0000000000127805 */ /* 0x000fe4000001ff00 */
[----:B------:R-:W-:Y:S02]  /*5c00*/  @P3 SEL R0, R3, R0, !P1 ;  /* 0x0000000003003207 */ /* 0x000fe40004800000 */
[----:B------:R-:W-:Y:S02]  /*5c10*/  CS2R R16, SRZ ;  /* 0x0000000000107805 */ /* 0x000fe4000001ff00 */
[----:B------:R-:W-:Y:S04]  /*5c20*/  LOP3.LUT R0, R0, 0x1, RZ, 0xc0, !PT ;  /* 0x0000000100007812 */ /* 0x000fe800078ec0ff */
[----:B------:R-:W-:Y:S01]  /*5c30*/  ISETP.NE.U32.AND P0, PT, R0, 0x1, PT ;  /* 0x000000010000780c */ /* 0x000fe20003f05070 */
[----:B------:R-:W-:Y:S01]  /*5c40*/  @!UPT UIADD3 URZ, UPT, UPT, URZ, URZ, URZ ;  /* 0x000000fffffff290 */ /* 0x000fe2000fffe0ff */
[----:B------:R-:W-:Y:S11]  /*5c50*/  @!P5 BRA `(.L_x_99) ;  /* 0x00000000000cd947 */ /* 0x000ff60003800000 */
[----:B------:R-:W-:Y:S04]  /*5c60*/  SHF.L.U32 R3, R144, 0x1f, RZ ;  /* 0x0000001f90037819 */ /* 0x000fe800000006ff */
[----:B------:R-:W1:Y:S02]  /*5c70*/  SYNCS.PHASECHK.TRANS64.TRYWAIT P1, [UR44+0x80], R3 ;  /* 0x00008003ff0075a7 */ /* 0x000e64000802112c */
[----:B-1----:R-:W-:Y:S05]  /*5c80*/  @!P1 BRA `(.L_x_100) ;  /* 0x0000001c00bc9947 */ /* 0x002fea0003800000 */
.L_x_99:
[----:B------:R-:W-:Y:S05]  /*5c90*/  BSYNC B0 ;  /* 0x0000000000007941 */ /* 0x000fea0003800000 */
.L_x_98:
[----:B------:R2:W3:Y:S01]  /*5ca0*/  @P0 LDS.128 R32, [R140+UR44+0x200] ;  /* 0x0002002c8c200984 */ /* 0x0004e20008000c00 */
[----:B------:R-:W-:Y:S01]  /*5cb0*/  UIADD3 UR4, UPT, UPT, UR44, 0x88, URZ ;  /* 0x000000882c047890 */ /* 0x000fe2000fffe0ff */
[----:B------:R-:W-:Y:S02]  /*5cc0*/  LOP3.LUT R144, R144, 0x1, RZ, 0x3c, !PT ;  /* 0x0000000190907812 */ /* 0x000fe400078e3cff */
[----:B------:R2:W1:Y:S01]  /*5cd0*/  @P0 LDS.128 R28, [R149+0x10] ;  /* 0x00001000951c0984 */ /* 0x0004620000000c00 */
[----:B------:R-:W-:Y:S03]  /*5ce0*/  UPRMT UR4, UR61, 0x654, UR4 ;  /* 0x000006543d047896 */ /* 0x000fe60008000004 */
[----:B------:R2:W1:Y:S04]  /*5cf0*/  @P0 LDS.128 R24, [R148+0x20] ;  /* 0x0000200094180984 */ /* 0x0004680000000c00 */
[----:B------:R2:W1:Y:S01]  /*5d00*/  @P0 LDS.128 R16, [R147+0x30] ;  /* 0x0000300093100984 */ /* 0x0004620000000c00 */
[----:B------:R-:W-:Y:S01]  /*5d10*/  @!PT LDS RZ, [RZ] ;  /* 0x00000000fffff984 */ /* 0x000fe20000000800 */
[----:B------:R-:W-:Y:S01]  /*5d20*/  @!PT LDS RZ, [RZ] ;  /* 0x00000000fffff984 */ /* 0x000fe20000000800 */
[----:B------:R-:W-:Y:S01]  /*5d30*/  @!PT LDS RZ, [RZ] ;  /* 0x00000000fffff984 */ /* 0x000fe20000000800 */
[----:B------:R-:W-:Y:S01]  /*5d40*/  @!PT LDS RZ, [RZ] ;  /* 0x00000000fffff984 */ /* 0x000fe20000000800 */
[----:B------:R5:W-:Y:S06]  /*5d50*/  MEMBAR.ALL.CTA ;  /* 0x0000000000007992 */ /* 0x000bec0000008000 */
[----:B-----5:R-:W5:Y:S02]  /*5d60*/  FENCE.VIEW.ASYNC.S ;  /* 0x00000000000073c6 */ /* 0x020f640000000000 */
[----:B-----5:R-:W-:Y:S01]  /*5d70*/  SYNCS.ARRIVE.TRANS64.RED.A1T0 RZ, [UR4], RZ ;  /* 0x000000ffffff79a7 */ /* 0x020fe20008100404 */
.L_x_97:
[----:B------:R-:W-:Y:S05]  /*5d80*/  BSYNC B1 ;  /* 0x0000000000017941 */ /* 0x000fea0003800000 */
.L_x_96:
[----:B-1----:R-:W-:Y:S04]  /*5d90*/  SHF.R.U32.HI R0, RZ, 0x15, R2 ;  /* 0x00000015ff007819 */ /* 0x002fe80000011602 */
[----:B------:R-:W-:Y:S01]  /*5da0*/  LOP3.LUT P0, RZ, R0, 0x3, R142, 0x48, !PT ;  /* 0x0000000300ff7812 */ /* 0x000fe2000780488e */
[----:B------:R-:W-:Y:S01]  /*5db0*/  @!UPT UIADD3 URZ, UPT, UPT, URZ, URZ, URZ ;  /* 0x000000fffffff290 */ /* 0x000fe2000fffe0ff */
[----:B------:R-:W-:Y:S11]  /*5dc0*/  @P4 BRA `(.L_x_101) ;  /* 0x0000000000084947 */ /* 0x000ff60003800000 */
[----:B------:R-:W1:Y:S02]  /*5dd0*/  SYNCS.PHASECHK.TRANS64.TRYWAIT P1, [R22+URZ+0xc0], R4 ;  /* 0x0000c004160075a7 */ /* 0x000e6400080211ff */
[----:B-1----:R-:W-:Y:S05]  /*5de0*/  @!P1 BRA `(.L_x_102) ;  /* 0x0000001c007c9947 */ /* 0x002fea0003800000 */
.L_x_101:
[----:B------:R-:W-:Y:S05]  /*5df0*/  @!P0 BRA `(.L_x_103) ;  /* 0x0000000000408947 */ /* 0x000fea0003800000 */
[----:B------:R-:W1:Y:S01]  /*5e00*/  LDCU.64 UR8, c[0x4][0x70] ;  /* 0x01000e00ff0877ac */ /* 0x000e620008000a00 */
[----:B------:R-:W-:Y:S01]  /*5e10*/  MOV R15, 0x0 ;  /* 0x00000000000f7802 */ /* 0x000fe20000000f00 */
[----:B------:R-:W-:Y:S02]  /*5e20*/  HFMA2 R12, -RZ, RZ, 0, 5.9604644775390625e-08 ;  /* 0x00000001ff0c7431 */ /* 0x000fe400000001ff */
[----:B------:R-:W-:Y:S02]  /*5e30*/  IMAD.MOV.U32 R8, RZ, RZ, 0x192 ;  /* 0x00000192ff087424 */ /* 0x000fe400078e00ff */
[----:B------:R-:W-:Y:S01]  /*5e40*/  IMAD.MOV.U32 R13, RZ, RZ, RZ ;  /* 0x000000ffff0d7224 */ /* 0x000fe200078e00ff */
[----:B------:R-:W5:Y:S01]  /*5e50*/  LDCU.64 UR6, c[0x4][0x78] ;  /* 0x01000f00ff0677ac */ /* 0x000f620008000a00 */
[----:B------:R-:W2:Y:S01]  /*5e60*/  LDC.64 R14, c[0x4][R15] ;  /* 0x010000000f0e7b82 */ /* 0x000ea20000000a00 */
[----:B------:R-:W3:Y:S01]  /*5e70*/  LDCU.64 UR4, c[0x4][0x10] ;  /* 0x01000200ff0477ac */ /* 0x000ee20008000a00 */
[----:B-1----:R-:W-:Y:S01]  /*5e80*/  MOV R5, UR9 ;  /* 0x0000000900057c02 */ /* 0x002fe20008000f00 */
[----:B------:R-:W-:Y:S01]  /*5e90*/  IMAD.U32 R4, RZ, RZ, UR8 ;  /* 0x00000008ff047e24 */ /* 0x000fe2000f8e00ff */
[----:B-----5:R-:W-:Y:S01]  /*5ea0*/  MOV R7, UR7 ;  /* 0x0000000700077c02 */ /* 0x020fe20008000f00 */
[----:B------:R-:W-:Y:S01]  /*5eb0*/  IMAD.U32 R6, RZ, RZ, UR6 ;  /* 0x00000006ff067e24 */ /* 0x000fe2000f8e00ff */
[----:B---3--:R-:W-:Y:S01]  /*5ec0*/  MOV R11, UR5 ;  /* 0x00000005000b7c02 */ /* 0x008fe20008000f00 */
[----:B------:R-:W-:Y:S02]  /*5ed0*/  IMAD.U32 R10, RZ, RZ, UR4 ;  /* 0x00000004ff0a7e24 */ /* 0x000fe4000f8e00ff */
[----:B------:R-:W-:Y:S07]  /*5ee0*/  LEPC R20, `(.L_x_103) ;  /* 0x000000001014794e */ /* 0x000fee0000000000 */
[----:B--2-4-:R-:W-:Y:S05]  /*5ef0*/  CALL.ABS.NOINC R14 ;  /* 0x000000000e007343 */ /* 0x014fea0003c00000 */
.L_x_103:
[----:B------:R-:W-:Y:S01]  /*5f00*/  LOP3.LUT P0, RZ, R131, 0x60, RZ, 0xc0, !PT ;  /* 0x0000006083ff7812 */ /* 0x000fe2000780c0ff */
[----:B------:R-:W-:Y:S05]  /*5f10*/  WARPSYNC.ALL ;  /* 0x0000000000007948 */ /* 0x000fea0003800000 */
[----:B------:R-:W-:Y:S01]  /*5f20*/  R2UR UR4, R2 ;  /* 0x00000000020472ca */ /* 0x000fe200000e0000 */
[----:B------:R-:W-:Y:S01]  /*5f30*/  BSSY.RECONVERGENT B0, `(.L_x_104) ;  /* 0x0000120000007945 */ /* 0x000fe20003800200 */
[----:B---3--:R-:W-:Y:S02]  /*5f40*/  F2FP.F16.E5M2.UNPACK_B R2, R32 ;  /* 0x00000020ff02723e */ /* 0x008fe400020004ff */
[-C--:B------:R-:W-:Y:S02]  /*5f50*/  F2FP.F16.E5M2.UNPACK_B R21, R33.reuse ;  /* 0x00000021ff15723e */ /* 0x080fe400020004ff */
[----:B------:R-:W-:Y:S01]  /*5f60*/  F2FP.F16.E5M2.UNPACK_B R12, R28 ;  /* 0x0000001cff0c723e */ /* 0x000fe200020004ff */
[----:B------:R-:W-:Y:S01]  /*5f70*/  HADD2.F32 R0, -RZ, R2.H0_H0 ;  /* 0x20000002ff007230 */ /* 0x000fe20000004100 */
[----:B------:R-:W-:Y:S01]  /*5f80*/  F2FP.F16.E5M2.UNPACK_B R32, R32.H1 ;  /* 0x00000020ff20723e */ /* 0x000fe200030004ff */
[--C-:B------:R-:W-:Y:S01]  /*5f90*/  HADD2.F32 R73, -RZ, R21.reuse.H0_H0 ;  /* 0x20000015ff497230 */ /* 0x100fe20000004100 */
[----:B------:R-:W-:Y:S01]  /*5fa0*/  F2FP.F16.E5M2.UNPACK_B R33, R33.H1 ;  /* 0x00000021ff21723e */ /* 0x000fe200030004ff */
[----:B------:R-:W-:Y:S01]  /*5fb0*/  HADD2.F32 R74, -RZ, R21.H1_H1 ;  /* 0x30000015ff4a7230 */ /* 0x000fe20000004100 */
[-C--:B------:R-:W-:Y:S01]  /*5fc0*/  F2FP.F16.E5M2.UNPACK_B R20, R34.reuse ;  /* 0x00000022ff14723e */ /* 0x080fe200020004ff */
[--C-:B------:R-:W-:Y:S01]  /*5fd0*/  HADD2.F32 R3, -RZ, R32.reuse.H0_H0 ;  /* 0x20000020ff037230 */ /* 0x100fe20000004100 */
[----:B------:R-:W-:Y:S01]  /*5fe0*/  F2FP.F16.E5M2.UNPACK_B R15, R34.H1 ;  /* 0x00000022ff0f723e */ /* 0x000fe200030004ff */
[----:B------:R-:W-:Y:S01]  /*5ff0*/  HADD2.F32 R72, -RZ, R32.H1_H1 ;  /* 0x30000020ff487230 */ /* 0x000fe20000004100 */
[-C--:B------:R-:W-:Y:S01]  /*6000*/  F2FP.F16.E5M2.UNPACK_B R14, R35.reuse ;  /* 0x00000023ff0e723e */ /* 0x080fe200020004ff */
[--C-:B------:R-:W-:Y:S01]  /*6010*/  HADD2.F32 R75, -RZ, R33.reuse.H0_H0 ;  /* 0x20000021ff4b7230 */ /* 0x100fe20000004100 */
[----:B------:R-:W-:Y:S01]  /*6020*/  F2FP.F16.E5M2.UNPACK_B R13, R35.H1 ;  /* 0x00000023ff0d723e */ /* 0x000fe200030004ff */
[----:B------:R-:W-:Y:S01]  /*6030*/  HADD2.F32 R76, -RZ, R33.H1_H1 ;  /* 0x30000021ff4c7230 */ /* 0x000fe20000004100 */
[----:B------:R-:W-:Y:S01]  /*6040*/  F2FP.F16.E5M2.UNPACK_B R28, R28.H1 ;  /* 0x0000001cff1c723e */ /* 0x000fe200030004ff */
[--C-:B------:R-:W-:Y:S01]  /*6050*/  HADD2.F32 R77, -RZ, R20.reuse.H0_H0 ;  /* 0x20000014ff4d7230 */ /* 0x100fe20000004100 */
[-C--:B------:R-:W-:Y:S01]  /*6060*/  F2FP.F16.E5M2.UNPACK_B R11, R29.reuse ;  /* 0x0000001dff0b723e */ /* 0x080fe200020004ff */
        /* <DEDUP_REMOVED lines=15> */
[----:B------:R-:W-:Y:S01]  /*6160*/  R2UR UR5, R22 ;  /* 0x00000000160572ca */ /* 0x000fe200000e0000 */
        /* <DEDUP_REMOVED lines=29> */
[----:B------:R-:W-:Y:S01]  /*6340*/  IADD3 R68, PT, PT, R68, 0x1, RZ ;  /* 0x0000000144447810 */ /* 0x000fe20007ffe0ff */
[--C-:B------:R-:W-:Y:S02]  /*6350*/  HADD2.F32 R101, -RZ, R5.reuse.H0_H0 ;  /* 0x20000005ff657230 */ /* 0x100fe40000004100 */
[----:B------:R-:W-:Y:S02]  /*6360*/  HADD2.F32 R102, -RZ, R5.H1_H1 ;  /* 0x30000005ff667230 */ /* 0x000fe40000004100 */
[--C-:B------:R-:W-:Y:S02]  /*6370*/  HADD2.F32 R103, -RZ, R4.reuse.H0_H0 ;  /* 0x20000004ff677230 */ /* 0x100fe40000004100 */
[----:B------:R-:W-:Y:S02]  /*6380*/  HADD2.F32 R104, -RZ, R4.H1_H1 ;  /* 0x30000004ff687230 */ /* 0x000fe40000004100 */
[----:B------:R-:W1:Y:S01]  /*6390*/  LDTM.x64 R4, tmem[UR4] ;  /* 0x00000004000479ee */ /* 0x000e620008340000 */
[----:B------:R-:W-:Y:S01]  /*63a0*/  NOP ;  /* 0x0000000000007918 */ /* 0x000fe20000000000 */
[----:B------:R-:W-:Y:S01]  /*63b0*/  UIADD3 UR4, UPT, UPT, UR5, 0xe0, URZ ;  /* 0x000000e005047890 */ /* 0x000fe2000fffe0ff */
[----:B------:R-:W-:Y:S02]  /*63c0*/  HADD2.F32 R2, -RZ, R2.H1_H1 ;  /* 0x30000002ff027230 */ /* 0x000fe40000004100 */
[--C-:B------:R-:W-:Y:S01]  /*63d0*/  HADD2.F32 R105, -RZ, R106.reuse.H0_H0 ;  /* 0x2000006aff697230 */ /* 0x100fe20000004100 */
[----:B------:R-:W-:Y:S01]  /*63e0*/  UPRMT UR4, UR61, 0x654, UR4 ;  /* 0x000006543d047896 */ /* 0x000fe20008000004 */
[----:B------:R-:W-:Y:S02]  /*63f0*/  HADD2.F32 R106, -RZ, R106.H1_H1 ;  /* 0x3000006aff6a7230 */ /* 0x000fe40000004100 */
[--C-:B------:R-:W-:Y:S02]  /*6400*/  HADD2.F32 R109, -RZ, R110.reuse.H0_H0 ;  /* 0x2000006eff6d7230 */ /* 0x100fe40000004100 */
[----:B------:R-:W-:Y:S02]  /*6410*/  HADD2.F32 R110, -RZ, R110.H1_H1 ;  /* 0x3000006eff6e7230 */ /* 0x000fe40000004100 */
[--C-:B------:R-:W-:Y:S02]  /*6420*/  HADD2.F32 R113, -RZ, R114.reuse.H0_H0 ;  /* 0x20000072ff717230 */ /* 0x100fe40000004100 */
[----:B-1----:R-:W-:Y:S01]  /*6430*/  SYNCS.ARRIVE.TRANS64.RED.A1T0 RZ, [UR4], RZ ;  /* 0x000000ffffff79a7 */ /* 0x002fe20008100404 */
[----:B------:R-:W-:Y:S02]  /*6440*/  HADD2.F32 R114, -RZ, R114.H1_H1 ;  /* 0x30000072ff727230 */ /* 0x000fe40000004100 */
[--C-:B------:R-:W-:Y:S02]  /*6450*/  HADD2.F32 R117, -RZ, R118.reuse.H0_H0 ;  /* 0x20000076ff757230 */ /* 0x100fe40000004100 */
[----:B------:R-:W-:Y:S02]  /*6460*/  HADD2.F32 R118, -RZ, R118.H1_H1 ;  /* 0x30000076ff767230 */ /* 0x000fe40000004100 */
[--C-:B------:R-:W-:Y:S02]  /*6470*/  HADD2.F32 R121, -RZ, R122.reuse.H0_H0 ;  /* 0x2000007aff797230 */ /* 0x100fe40000004100 */
[C---:B----4-:R-:W-:Y:S01]  /*6480*/  FMUL R4, R70.reuse, R4 ;  /* 0x0000000446047220 */ /* 0x050fe20000400000 */
[C---:B------:R-:W-:Y:S01]  /*6490*/  FMUL R5, R70.reuse, R5 ;  /* 0x0000000546057220 */ /* 0x040fe20000400000 */
[C---:B------:R-:W-:Y:S01]  /*64a0*/  FMUL R8, R70.reuse, R8 ;  /* 0x0000000846087220 */ /* 0x040fe20000400000 */
[C---:B------:R-:W-:Y:S01]  /*64b0*/  FMUL R9, R70.reuse, R9 ;  /* 0x0000000946097220 */ /* 0x040fe20000400000 */
[C---:B------:R-:W-:Y:S01]  /*64c0*/  FFMA R4, R71.reuse, R0, R4 ;  /* 0x0000000047047223 */ /* 0x040fe20000000004 */
[C---:B------:R-:W-:Y:S01]  /*64d0*/  FFMA R5, R71.reuse, R2, R5 ;  /* 0x0000000247057223 */ /* 0x040fe20000000005 */
[C---:B------:R-:W-:Y:S01]  /*64e0*/  FMUL R12, R70.reuse, R12 ;  /* 0x0000000c460c7220 */ /* 0x040fe20000400000 */
[C---:B------:R-:W-:Y:S01]  /*64f0*/  FMUL R13, R70.reuse, R13 ;  /* 0x0000000d460d7220 */ /* 0x040fe20000400000 */
[C---:B------:R-:W-:Y:S01]  /*6500*/  FMUL R16, R70.reuse, R16 ;  /* 0x0000001046107220 */ /* 0x040fe20000400000 */
[C---:B------:R-:W-:Y:S01]  /*6510*/  FMUL R17, R70.reuse, R17 ;  /* 0x0000001146117220 */ /* 0x040fe20000400000 */
[C---:B------:R-:W-:Y:S01]  /*6520*/  FMUL R0, R70.reuse, R20 ;  /* 0x0000001446007220 */ /* 0x040fe20000400000 */
[C---:B------:R-:W-:Y:S01]  /*6530*/  FMUL R2, R70.reuse, R21 ;  /* 0x0000001546027220 */ /* 0x040fe20000400000 */
[C---:B------:R-:W-:Y:S01]  /*6540*/  FMUL R21, R70.reuse, R28 ;  /* 0x0000001c46157220 */ /* 0x040fe20000400000 */
[----:B------:R-:W-:Y:S02]  /*6550*/  HADD2.F32 R122, -RZ, R122.H1_H1 ;  /* 0x3000007aff7a7230 */ /* 0x000fe40000004100 */
[C---:B------:R-:W-:Y:S01]  /*6560*/  FMUL R6, R70.reuse, R6 ;  /* 0x0000000646067220 */ /* 0x040fe20000400000 */
[--C-:B------:R-:W-:Y:S02]  /*6570*/  HADD2.F32 R125, -RZ, R126.reuse.H0_H0 ;  /* 0x2000007eff7d7230 */ /* 0x100fe40000004100 */
[C---:B------:R-:W-:Y:S01]  /*6580*/  FMUL R7, R70.reuse, R7 ;  /* 0x0000000746077220 */ /* 0x040fe20000400000 */
[----:B------:R-:W-:Y:S02]  /*6590*/  HADD2.F32 R126, -RZ, R126.H1_H1 ;  /* 0x3000007eff7e7230 */ /* 0x000fe40000004100 */
[C---:B------:R-:W-:Y:S01]  /*65a0*/  FFMA R6, R71.reuse, R3, R6 ;  /* 0x0000000347067223 */ /* 0x040fe20000000006 */
[C---:B------:R-:W-:Y:S01]  /*65b0*/  FMUL R10, R70.reuse, R10 ;  /* 0x0000000a460a7220 */ /* 0x040fe20000400000 */
[C---:B------:R-:W-:Y:S01]  /*65c0*/  FFMA R7, R71.reuse, R72, R7 ;  /* 0x0000004847077223 */ /* 0x040fe20000000007 */
[C---:B------:R-:W-:Y:S01]  /*65d0*/  FFMA R8, R71.reuse, R73, R8 ;  /* 0x0000004947087223 */ /* 0x040fe20000000008 */
[C---:B------:R-:W-:Y:S01]  /*65e0*/  FFMA R9, R71.reuse, R74, R9 ;  /* 0x0000004a47097223 */ /* 0x040fe20000000009 */
[C---:B------:R-:W-:Y:S01]  /*65f0*/  FFMA R10, R71.reuse, R75, R10 ;  /* 0x0000004b470a7223 */ /* 0x040fe2000000000a */
[--C-:B------:R-:W-:Y:S02]  /*6600*/  HADD2.F32 R74, -RZ, R129.reuse.H0_H0 ;  /* 0x20000081ff4a7230 */ /* 0x100fe40000004100 */
[C---:B------:R-:W-:Y:S01]  /*6610*/  FMUL R11, R70.reuse, R11 ;  /* 0x0000000b460b7220 */ /* 0x040fe20000400000 */
[----:B------:R-:W-:Y:S02]  /*6620*/  HADD2.F32 R75, -RZ, R129.H1_H1 ;  /* 0x30000081ff4b7230 */ /* 0x000fe40000004100 */
[C---:B------:R-:W-:Y:S01]  /*6630*/  FMUL R14, R70.reuse, R14 ;  /* 0x0000000e460e7220 */ /* 0x040fe20000400000 */
[--C-:B------:R-:W-:Y:S02]  /*6640*/  HADD2.F32 R72, -RZ, R130.reuse.H0_H0 ;  /* 0x20000082ff487230 */ /* 0x100fe40000004100 */
[C---:B------:R-:W-:Y:S01]  /*6650*/  FFMA R11, R71.reuse, R76, R11 ;  /* 0x0000004c470b7223 */ /* 0x040fe2000000000b */
[C---:B------:R-:W-:Y:S01]  /*6660*/  FFMA R12, R71.reuse, R77, R12 ;  /* 0x0000004d470c7223 */ /* 0x040fe2000000000c */
[----:B------:R-:W-:Y:S01]  /*6670*/  FFMA R13, R71, R78, R13 ;  /* 0x0000004e470d7223 */ /* 0x000fe2000000000d */
[----:B------:R-:W-:Y:S01]  /*6680*/  F2FP.SATFINITE.E5M2.F32.PACK_AB_MERGE_C R76, R7, R6, RZ ;  /* 0x00000006074c723e */ /* 0x000fe200048060ff */
[----:B------:R-:W-:Y:S01]  /*6690*/  FFMA R14, R71, R79, R14 ;  /* 0x0000004f470e7223 */ /* 0x000fe2000000000e */
[----:B------:R-:W-:Y:S01]  /*66a0*/  F2FP.SATFINITE.E5M2.F32.PACK_AB_MERGE_C R129, R11, R10, RZ ;  /* 0x0000000a0b81723e */ /* 0x000fe200048060ff */
[C---:B------:R-:W-:Y:S01]  /*66b0*/  FMUL R7, R70.reuse, R24 ;  /* 0x0000001846077220 */ /* 0x040fe20000400000 */
[C---:B------:R-:W-:Y:S01]  /*66c0*/  FMUL R10, R70.reuse, R25 ;  /* 0x00000019460a7220 */ /* 0x040fe20000400000 */
[C---:B------:R-:W-:Y:S01]  /*66d0*/  FMUL R25, R70.reuse, R32 ;  /* 0x0000002046197220 */ /* 0x040fe20000400000 */
[----:B------:R-:W-:Y:S02]  /*66e0*/  HADD2.F32 R73, -RZ, R130.H1_H1 ;  /* 0x30000082ff497230 */ /* 0x000fe40000004100 */
[C---:B------:R-:W-:Y:S01]  /*66f0*/  FMUL R15, R70.reuse, R15 ;  /* 0x0000000f460f7220 */ /* 0x040fe20000400000 */
[C---:B------:R-:W-:Y:S01]  /*6700*/  FMUL R18, R70.reuse, R18 ;  /* 0x0000001246127220 */ /* 0x040fe20000400000 */
[C---:B------:R-:W-:Y:S01]  /*6710*/  FMUL R19, R70.reuse, R19 ;  /* 0x0000001346137220 */ /* 0x040fe20000400000 */
[C---:B------:R-:W-:Y:S01]  /*6720*/  FMUL R3, R70.reuse, R22 ;  /* 0x0000001646037220 */ /* 0x040fe20000400000 */
[C---:B------:R-:W-:Y:S01]  /*6730*/  FFMA R15, R71.reuse, R80, R15 ;  /* 0x00000050470f7223 */ /* 0x040fe2000000000f */
[C---:B------:R-:W-:Y:S01]  /*6740*/  FFMA R16, R71.reuse, R81, R16 ;  /* 0x0000005147107223 */ /* 0x040fe20000000010 */
[C---:B------:R-:W-:Y:S01]  /*6750*/  FFMA R17, R71.reuse, R82, R17 ;  /* 0x0000005247117223 */ /* 0x040fe20000000011 */
[C---:B------:R-:W-:Y:S01]  /*6760*/  FFMA R18, R71.reuse, R83, R18 ;  /* 0x0000005347127223 */ /* 0x040fe20000000012 */
        /* <DEDUP_REMOVED lines=16> */
[----:B------:R-:W-:Y:S01]  /*6870*/  FMUL R20, R70, R27 ;  /* 0x0000001b46147220 */ /* 0x000fe20000400000 */
[----:B------:R-:W-:Y:S01]  /*6880*/  F2FP.SATFINITE.E5M2.F32.PACK_AB_MERGE_C R3, R6, R3, RZ ;  /* 0x000000030603723e */ /* 0x000fe200048060ff */
[C---:B------:R-:W-:Y:S01]  /*6890*/  FMUL R23, R70.reuse, R30 ;  /* 0x0000001e46177220 */ /* 0x040fe20000400000 */
[C---:B------:R-:W-:Y:S01]  /*68a0*/  FMUL R30, R70.reuse, R37 ;  /* 0x00000025461e7220 */ /* 0x040fe20000400000 */
[C---:B------:R-:W-:Y:S01]  /*68b0*/  FFMA R20, R71.reuse, R92, R20 ;  /* 0x0000005c47147223 */ /* 0x040fe20000000014 */
[C---:B------:R-:W-:Y:S01]  /*68c0*/  FFMA R21, R71.reuse, R93, R21 ;  /* 0x0000005d47157223 */ /* 0x040fe20000000015 */
[C---:B------:R-:W-:Y:S01]  /*68d0*/  FFMA R22, R71.reuse, R94, R22 ;  /* 0x0000005e47167223 */ /* 0x040fe20000000016 */
[C---:B------:R-:W-:Y:S01]  /*68e0*/  FFMA R23, R71.reuse, R95, R23 ;  /* 0x0000005f47177223 */ /* 0x040fe20000000017 */
        /* <DEDUP_REMOVED lines=12> */
[----:B------:R-:W-:Y:S01]  /*69b0*/  FMUL R38, R70, R45 ;  /* 0x0000002d46267220 */ /* 0x000fe20000400000 */
[C---:B------:R-:W-:Y:S01]  /*69c0*/  FFMA R28, R71.reuse, R100, R28 ;  /* 0x00000064471c7223 */ /* 0x040fe2000000001c */
[----:B------:R-:W-:Y:S01]  /*69d0*/  F2FP.SATFINITE.E5M2.F32.PACK_AB_MERGE_C R6, R22, R21, R6 ;  /* 0x000000151606723e */ /* 0x000fe20004806006 */
[C---:B------:R-:W-:Y:S01]  /*69e0*/  FFMA R29, R71.reuse, R101, R29 ;  /* 0x00000065471d7223 */ /* 0x040fe2000000001d */
[C---:B------:R-:W-:Y:S01]  /*69f0*/  FFMA R30, R71.reuse, R102, R30 ;  /* 0x00000066471e7223 */ /* 0x040fe2000000001e */
[----:B------:R-:W-:Y:S01]  /*6a00*/  FFMA R31, R71, R103, R31 ;  /* 0x00000067471f7223 */ /* 0x000fe2000000001f */
[C---:B------:R-:W-:Y:S01]  /*6a10*/  FMUL R45, R70.reuse, R52 ;  /* 0x00000034462d7220 */ /* 0x040fe20000400000 */
[C---:B------:R-:W-:Y:S01]  /*6a20*/  FMUL R52, R70.reuse, R59 ;  /* 0x0000003b46347220 */ /* 0x040fe20000400000 */
[C---:B------:R-:W-:Y:S01]  /*6a30*/  FMUL R59, R70.reuse, R66 ;  /* 0x00000042463b7220 */ /* 0x040fe20000400000 */
[----:B------:R-:W-:Y:S01]  /*6a40*/  F2FP.SATFINITE.E5M2.F32.PACK_AB_MERGE_C R66, R13, R12, R14 ;  /* 0x0000000c0d42723e */ /* 0x000fe2000480600e */
[C---:B------:R-:W-:Y:S01]  /*6a50*/  FMUL R32, R70.reuse, R39 ;  /* 0x0000002746207220 */ /* 0x040fe20000400000 */
[--C-:B------:R-:W-:Y:S02]  /*6a60*/  HADD2.F32 R107, -RZ, R108.reuse.H0_H0 ;  /* 0x2000006cff6b7230 */ /* 0x100fe40000004100 */
[C---:B------:R-:W-:Y:S01]  /*6a70*/  FMUL R35, R70.reuse, R42 ;  /* 0x0000002a46237220 */ /* 0x040fe20000400000 */
[----:B------:R-:W-:Y:S02]  /*6a80*/  HADD2.F32 R108, -RZ, R108.H1_H1 ;  /* 0x3000006cff6c7230 */ /* 0x000fe40000004100 */
[C---:B------:R-:W-:Y:S01]  /*6a90*/  FFMA R32, R71.reuse, R104, R32 ;  /* 0x0000006847207223 */ /* 0x040fe20000000020 */
[----:B------:R-:W-:Y:S01]  /*6aa0*/  FMUL R36, R70, R43 ;  /* 0x0000002b46247220 */ /* 0x000fe20000400000 */
[C---:B------:R-:W-:Y:S01]  /*6ab0*/  FFMA R33, R71.reuse, R105, R33 ;  /* 0x0000006947217223 */ /* 0x040fe20000000021 */
[C---:B------:R-:W-:Y:S01]  /*6ac0*/  FFMA R34, R71.reuse, R106, R34 ;  /* 0x0000006a47227223 */ /* 0x040fe20000000022 */
[--C-:B------:R-:W-:Y:S01]  /*6ad0*/  HADD2.F32 R111, -RZ, R112.reuse.H0_H0 ;  /* 0x20000070ff6f7230 */ /* 0x100fe20000004100 */
[----:B------:R-:W-:Y:S01]  /*6ae0*/  F2FP.SATFINITE.E5M2.F32.PACK_AB_MERGE_C R32, R32, R31, RZ ;  /* 0x0000001f2020723e */ /* 0x000fe200048060ff */
[C---:B------:R-:W-:Y:S01]  /*6af0*/  FFMA R35, R71.reuse, R107, R35 ;  /* 0x0000006b47237223 */ /* 0x040fe20000000023 */
[----:B------:R-:W-:Y:S02]  /*6b00*/  HADD2.F32 R112, -RZ, R112.H1_H1 ;  /* 0x30000070ff707230 */ /* 0x000fe40000004100 */
[----:B------:R-:W-:Y:S01]  /*6b10*/  FMUL R39, R70, R46 ;  /* 0x0000002e46277220 */ /* 0x000fe20000400000 */
[----:B------:R-:W-:Y:S01]  /*6b20*/  F2FP.SATFINITE.E5M2.F32.PACK_AB_MERGE_C R32, R30, R29, R32 ;  /* 0x0000001d1e20723e */ /* 0x000fe20004806020 */
[C---:B------:R-:W-:Y:S01]  /*6b30*/  FFMA R36, R71.reuse, R108, R36 ;  /* 0x0000006c47247223 */ /* 0x040fe20000000024 */
[C---:B------:R-:W-:Y:S01]  /*6b40*/  FMUL R40, R70.reuse, R47 ;  /* 0x0000002f46287220 */ /* 0x040fe20000400000 */
[C---:B------:R-:W-:Y:S01]  /*6b50*/  FFMA R37, R71.reuse, R109, R37 ;  /* 0x0000006d47257223 */ /* 0x040fe20000000025 */
[C---:B------:R-:W-:Y:S01]  /*6b60*/  FFMA R38, R71.reuse, R110, R38 ;  /* 0x0000006e47267223 */ /* 0x040fe20000000026 */
[C---:B------:R-:W-:Y:S01]  /*6b70*/  FMUL R42, R70.reuse, R49 ;  /* 0x00000031462a7220 */ /* 0x040fe20000400000 */
[--C-:B------:R-:W-:Y:S02]  /*6b80*/  HADD2.F32 R115, -RZ, R116.reuse.H0_H0 ;  /* 0x20000074ff737230 */ /* 0x100fe40000004100 */
[C---:B------:R-:W-:Y:S01]  /*6b90*/  FFMA R39, R71.reuse, R111, R39 ;  /* 0x0000006f47277223 */ /* 0x040fe20000000027 */
[----:B------:R-:W-:Y:S02]  /*6ba0*/  HADD2.F32 R116, -RZ, R116.H1_H1 ;  /* 0x30000074ff747230 */ /* 0x000fe40000004100 */
[C---:B------:R-:W-:Y:S01]  /*6bb0*/  FMUL R43, R70.reuse, R50 ;  /* 0x00000032462b7220 */ /* 0x040fe20000400000 */
[C---:B------:R-:W-:Y:S01]  /*6bc0*/  FFMA R40, R71.reuse, R112, R40 ;  /* 0x0000007047287223 */ /* 0x040fe20000000028 */
[C---:B------:R-:W-:Y:S01]  /*6bd0*/  FMUL R44, R70.reuse, R51 ;  /* 0x00000033462c7220 */ /* 0x040fe20000400000 */
[C---:B------:R-:W-:Y:S01]  /*6be0*/  FFMA R41, R71.reuse, R113, R41 ;  /* 0x0000007147297223 */ /* 0x040fe20000000029 */
[C---:B------:R-:W-:Y:S01]  /*6bf0*/  FMUL R50, R70.reuse, R57 ;  /* 0x0000003946327220 */ /* 0x040fe20000400000 */
[C---:B------:R-:W-:Y:S01]  /*6c00*/  FMUL R57, R70.reuse, R64 ;  /* 0x0000004046397220 */ /* 0x040fe20000400000 */
[----:B------:R-:W-:Y:S01]  /*6c10*/  FFMA R42, R71, R114, R42 ;  /* 0x00000072472a7223 */ /* 0x000fe2000000002a */
[C---:B------:R-:W-:Y:S01]  /*6c20*/  FMUL R46, R70.reuse, R53 ;  /* 0x00000035462e7220 */ /* 0x040fe20000400000 */
[--C-:B------:R-:W-:Y:S01]  /*6c30*/  HADD2.F32 R119, -RZ, R120.reuse.H0_H0 ;  /* 0x20000078ff777230 */ /* 0x100fe20000004100 */
[----:B------:R-:W-:Y:S01]  /*6c40*/  F2FP.SATFINITE.E5M2.F32.PACK_AB_MERGE_C R64, R5, R4, R76 ;  /* 0x000000040540723e */ /* 0x000fe2000480604c */
[C---:B------:R-:W-:Y:S01]  /*6c50*/  FMUL R51, R70.reuse, R58 ;  /* 0x0000003a46337220 */ /* 0x040fe20000400000 */
[C---:B------:R-:W-:Y:S01]  /*6c60*/  FMUL R53, R70.reuse, R60 ;  /* 0x0000003c46357220 */ /* 0x040fe20000400000 */
[C---:B------:R-:W-:Y:S01]  /*6c70*/  FFMA R43, R71.reuse, R115, R43 ;  /* 0x00000073472b7223 */ /* 0x040fe2000000002b */
[----:B------:R-:W-:Y:S02]  /*6c80*/  HADD2.F32 R120, -RZ, R120.H1_H1 ;  /* 0x30000078ff787230 */ /* 0x000fe40000004100 */
[C---:B------:R-:W-:Y:S01]  /*6c90*/  FMUL R47, R70.reuse, R54 ;  /* 0x00000036462f7220 */ /* 0x040fe20000400000 */
[C---:B------:R-:W-:Y:S01]  /*6ca0*/  FMUL R58, R70.reuse, R65 ;  /* 0x00000041463a7220 */ /* 0x040fe20000400000 */
[----:B------:R-:W-:Y:S01]  /*6cb0*/  FMUL R60, R70, R67 ;  /* 0x00000043463c7220 */ /* 0x000fe20000400000 */
[----:B------:R-:W-:Y:S01]  /*6cc0*/  F2FP.SATFINITE.E5M2.F32.PACK_AB_MERGE_C R5, R20, R11, RZ ;  /* 0x0000000b1405723e */ /* 0x000fe200048060ff */
[----:B------:R-:W-:Y:S01]  /*6cd0*/  FFMA R44, R71, R116, R44 ;  /* 0x00000074472c7223 */ /* 0x000fe2000000002c */
[C---:B------:R-:W-:Y:S01]  /*6ce0*/  FMUL R48, R70.reuse, R55 ;  /* 0x0000003746307220 */ /* 0x040fe20000400000 */
[----:B------:R-:W-:Y:S01]  /*6cf0*/  F2FP.SATFINITE.E5M2.F32.PACK_AB_MERGE_C R65, R9, R8, R129 ;  /* 0x000000080941723e */ /* 0x000fe20004806081 */
[----:B------:R-:W-:Y:S01]  /*6d00*/  FFMA R45, R71, R117, R45 ;  /* 0x00000075472d7223 */ /* 0x000fe2000000002d */
[----:B------:R-:W-:Y:S01]  /*6d10*/  F2FP.SATFINITE.E5M2.F32.PACK_AB_MERGE_C R67, R17, R16, R18 ;  /* 0x000000101143723e */ /* 0x000fe20004806012 */
[----:B------:R-:W-:Y:S01]  /*6d20*/  FMUL R49, R70, R56 ;  /* 0x0000003846317220 */ /* 0x000fe20000400000 */
[C---:B------:R-:W-:Y:S01]  /*6d30*/  FFMA R46, R71.reuse, R118, R46 ;  /* 0x00000076472e7223 */ /* 0x040fe2000000002e */
[--C-:B------:R-:W-:Y:S02]  /*6d40*/  HADD2.F32 R123, -RZ, R124.reuse.H0_H0 ;  /* 0x2000007cff7b7230 */ /* 0x100fe40000004100 */
[C---:B------:R-:W-:Y:S01]  /*6d50*/  FFMA R47, R71.reuse, R119, R47 ;  /* 0x00000077472f7223 */ /* 0x040fe2000000002f */
[----:B------:R1:W-:Y:S01]  /*6d60*/  STS.128 [R140+UR44+0x2200], R64 ;  /* 0x002200408c007988 */ /* 0x0003e20008000c2c */
[----:B------:R-:W-:Y:S01]  /*6d70*/  HADD2.F32 R124, -RZ, R124.H1_H1 ;  /* 0x3000007cff7c7230 */ /* 0x000fe20000004100 */
[----:B------:R-:W-:Y:S01]  /*6d80*/  F2FP.SATFINITE.E5M2.F32.PACK_AB_MERGE_C R5, R10, R7, R5 ;  /* 0x000000070a05723e */ /* 0x000fe20004806005 */
[C---:B------:R-:W-:Y:S01]  /*6d90*/  FFMA R48, R71.reuse, R120, R48 ;  /* 0x0000007847307223 */ /* 0x040fe20000000030 */
[----:B------:R-:W-:Y:S01]  /*6da0*/  F2FP.SATFINITE.E5M2.F32.PACK_AB_MERGE_C R7, R28, R27, RZ ;  /* 0x0000001b1c07723e */ /* 0x000fe200048060ff */
        /* <DEDUP_REMOVED lines=8> */
[----:B------:R-:W-:Y:S01]  /*6e30*/  FMUL R56, R70, R63 ;  /* 0x0000003f46387220 */ /* 0x000fe20000400000 */
[----:B------:R-:W-:Y:S01]  /*6e40*/  F2FP.SATFINITE.E5M2.F32.PACK_AB_MERGE_C R4, R2, R0, R3 ;  /* 0x000000000204723e */ /* 0x000fe20004806003 */
[C---:B------:R-:W-:Y:S01]  /*6e50*/  FFMA R53, R71.reuse, R125, R53 ;  /* 0x0000007d47357223 */ /* 0x040fe20000000035 */
[----:B------:R-:W-:Y:S01]  /*6e60*/  F2FP.SATFINITE.E5M2.F32.PACK_AB_MERGE_C R7, R26, R25, R7 ;  /* 0x000000191a07723e */ /* 0x000fe20004806007 */
[C---:B------:R-:W-:Y:S01]  /*6e70*/  FFMA R54, R71.reuse, R126, R54 ;  /* 0x0000007e47367223 */ /* 0x040fe20000000036 */
[C---:B------:R-:W-:Y:S01]  /*6e80*/  FFMA R55, R71.reuse, R127, R55 ;  /* 0x0000007f47377223 */ /* 0x040fe20000000037 */
[----:B------:R-:W-:Y:S01]  /*6e90*/  F2FP.SATFINITE.E5M2.F32.PACK_AB_MERGE_C R35, R36, R35, RZ ;  /* 0x000000232423723e */ /* 0x000fe200048060ff */
[C---:B------:R-:W-:Y:S01]  /*6ea0*/  FFMA R56, R71.reuse, R128, R56 ;  /* 0x0000008047387223 */ /* 0x040fe20000000038 */
[----:B------:R1:W-:Y:S01]  /*6eb0*/  STS.128 [R149+0x2010], R4 ;  /* 0x0020100495007388 */ /* 0x0003e20000000c00 */
[----:B------:R-:W-:Y:S01]  /*6ec0*/  F2FP.SATFINITE.E5M2.F32.PACK_AB_MERGE_C R39, R40, R39, RZ ;  /* 0x000000272827723e */ /* 0x000fe200048060ff */
[C---:B------:R-:W-:Y:S01]  /*6ed0*/  FFMA R57, R71.reuse, R72, R57 ;  /* 0x0000004847397223 */ /* 0x040fe20000000039 */
[----:B------:R-:W-:Y:S01]  /*6ee0*/  F2FP.SATFINITE.E5M2.F32.PACK_AB_MERGE_C R43, R44, R43, RZ ;  /* 0x0000002b2c2b723e */ /* 0x000fe200048060ff */
[C---:B------:R-:W-:Y:S01]  /*6ef0*/  FFMA R58, R71.reuse, R73, R58 ;  /* 0x00000049473a7223 */ /* 0x040fe2000000003a */
[C---:B------:R-:W-:Y:S01]  /*6f00*/  FFMA R59, R71.reuse, R74, R59 ;  /* 0x0000004a473b7223 */ /* 0x040fe2000000003b */
[----:B------:R-:W-:Y:S01]  /*6f10*/  F2FP.SATFINITE.E5M2.F32.PACK_AB_MERGE_C R33, R34, R33, R35 ;  /* 0x000000212221723e */ /* 0x000fe20004806023 */
[----:B------:R-:W-:Y:S01]  /*6f20*/  FFMA R60, R71, R75, R60 ;  /* 0x0000004b473c7223 */ /* 0x000fe2000000003c */
[----:B------:R-:W-:Y:S02]  /*6f30*/  F2FP.SATFINITE.E5M2.F32.PACK_AB_MERGE_C R34, R38, R37, R39 ;  /* 0x000000252622723e */ /* 0x000fe40004806027 */
[----:B------:R-:W-:Y:S02]  /*6f40*/  F2FP.SATFINITE.E5M2.F32.PACK_AB_MERGE_C R35, R42, R41, R43 ;  /* 0x000000292a23723e */ /* 0x000fe4000480602b */
[----:B------:R-:W-:Y:S02]  /*6f50*/  F2FP.SATFINITE.E5M2.F32.PACK_AB_MERGE_C R51, R52, R51, RZ ;  /* 0x000000333433723e */ /* 0x000fe400048060ff */
[----:B------:R-:W-:Y:S01]  /*6f60*/  F2FP.SATFINITE.E5M2.F32.PACK_AB_MERGE_C R48, R48, R47, RZ ;  /* 0x0000002f3030723e */ /* 0x000fe200048060ff */
[----:B------:R1:W-:Y:S01]  /*6f70*/  STS.128 [R148+0x2020], R32 ;  /* 0x0020202094007388 */ /* 0x0003e20000000c00 */
[----:B------:R-:W-:Y:S02]  /*6f80*/  F2FP.SATFINITE.E5M2.F32.PACK_AB_MERGE_C R55, R56, R55, RZ ;  /* 0x000000373837723e */ /* 0x000fe400048060ff */
[----:B------:R-:W-:Y:S02]  /*6f90*/  F2FP.SATFINITE.E5M2.F32.PACK_AB_MERGE_C R59, R60, R59, RZ ;  /* 0x0000003b3c3b723e */ /* 0x000fe400048060ff */
[----:B------:R-:W-:Y:S02]  /*6fa0*/  F2FP.SATFINITE.E5M2.F32.PACK_AB_MERGE_C R49, R50, R49, R51 ;  /* 0x000000313231723e */ /* 0x000fe40004806033 */
[----:B------:R-:W-:Y:S02]  /*6fb0*/  F2FP.SATFINITE.E5M2.F32.PACK_AB_MERGE_C R48, R46, R45, R48 ;  /* 0x0000002d2e30723e */ /* 0x000fe40004806030 */
[----:B------:R-:W-:Y:S02]  /*6fc0*/  F2FP.SATFINITE.E5M2.F32.PACK_AB_MERGE_C R50, R54, R53, R55 ;  /* 0x000000353632723e */ /* 0x000fe40004806037 */
[----:B------:R-:W-:Y:S05]  /*6fd0*/  F2FP.SATFINITE.E5M2.F32.PACK_AB_MERGE_C R51, R58, R57, R59 ;  /* 0x000000393a33723e */ /* 0x000fea000480603b */
[----:B------:R1:W-:Y:S01]  /*6fe0*/  STS.128 [R147+0x2030], R48 ;  /* 0x0020303093007388 */ /* 0x0003e20000000c00 */
[----:B------:R-:W-:Y:S01]  /*6ff0*/  @!PT LDS RZ, [RZ] ;  /* 0x00000000fffff984 */ /* 0x000fe20000000800 */
[----:B------:R-:W-:Y:S01]  /*7000*/  @!PT LDS RZ, [RZ] ;  /* 0x00000000fffff984 */ /* 0x000fe20000000800 */
[----:B------:R-:W-:Y:S01]  /*7010*/  @!PT LDS RZ, [RZ] ;  /* 0x00000000fffff984 */ /* 0x000fe20000000800 */
[----:B------:R-:W-:Y:S01]  /*7020*/  @!PT LDS RZ, [RZ] ;  /* 0x00000000fffff984 */ /* 0x000fe20000000800 */
[----:B------:R3:W-:Y:S07]  /*7030*/  MEMBAR.ALL.CTA ;  /* 0x0000000000007992 */ /* 0x0007ee0000008000 */
[----:B---3--:R-:W3:Y:S02]  /*7040*/  FENCE.VIEW.ASYNC.S ;  /* 0x00000000000073c6 */ /* 0x008ee40000000000 */
[----:B---3--:R-:W-:Y:S06]  /*7050*/  BAR.SYNC.DEFER_BLOCKING 0x1, 0x80 ;  /* 0x0042000000007b1d */ /* 0x008fec0000010000 */
[----:B------:R-:W-:Y:S05]  /*7060*/  @P0 BRA `(.L_x_105) ;  /* 0x0000000000300947 */ /* 0x000fea0003800000 */
[----:B------:R-:W-:Y:S02]  /*7070*/  UIADD3 UR4, UPT, UPT, UR44, 0x2200, URZ ;  /* 0x000022002c047890 */ /* 0x000fe4000fffe0ff */
[----:B------:R-:W-:Y:S02]  /*7080*/  USHF.L.U32 UR9, UR45, 0x6, URZ ;  /* 0x000000062d097899 */ /* 0x000fe400080006ff */
[----:B------:R-:W-:Y:S02]  /*7090*/  USHF.L.U32 UR10, UR46, 0x7, URZ ;  /* 0x000000072e0a7899 */ /* 0x000fe400080006ff */
[----:B------:R-:W-:Y:S01]  /*70a0*/  MOV R150, UR4 ;  /* 0x0000000400967c02 */ /* 0x000fe20008000f00 */
[----:B------:R-:W-:Y:S01]  /*70b0*/  UIADD3 UR4, UP0, UPT, UR62, 0x680, URZ ;  /* 0x000006803e047890 */ /* 0x000fe2000ff1e0ff */
[----:B------:R-:W-:Y:S02]  /*70c0*/  UMOV UR11, UR36 ;  /* 0x00000024000b7c82 */ /* 0x000fe40008000000 */
[----:B------:R-:W-:Y:S01]  /*70d0*/  R2UR UR8, R150 ;  /* 0x00000000960872ca */ /* 0x000fe200000e0000 */
[----:B------:R-:W-:Y:S11]  /*70e0*/  UIADD3.X UR5, UPT, UPT, URZ, UR63, URZ, UP0, !UPT ;  /* 0x0000003fff057290 */ /* 0x000ff600087fe4ff */
[----:B------:R-:W-:Y:S01]  /*70f0*/  @!UPT UIADD3 URZ, UPT, UPT, URZ, URZ, URZ ;  /* 0x000000fffffff290 */ /* 0x000fe2000fffe0ff */
[----:B------:R3:W-:Y:S01]  /*7100*/  UTMASTG.3D [UR8], [UR4] ;  /* 0x00000008040073b5 */ /* 0x0007e20008010000 */
[----:B------:R0:W-:Y:S01]  /*7110*/  UTMACMDFLUSH ;  /* 0x00000000000079b7 */ /* 0x0001e20000000000 */
[----:B---3--:R-:W-:Y:S04]  /*7120*/  DEPBAR.LE SB0, 0x0 ;  /* 0x000080000000791a */ /* 0x008fe80000000000 */
.L_x_105:
[----:B------:R-:W-:Y:S05]  /*7130*/  BSYNC.RECONVERGENT B0 ;  /* 0x0000000000007941 */ /* 0x000fea0003800200 */
.L_x_104:
[----:B------:R-:W-:Y:S01]  /*7140*/  BAR.SYNC.DEFER_BLOCKING 0x1, 0x80 ;  /* 0x0042000000007b1d */ /* 0x000fe20000010000 */
[----:B------:R-:W-:Y:S01]  /*7150*/  ISETP.NE.AND P0, PT, R143, 0x2, PT ;  /* 0x000000028f00780c */ /* 0x000fe20003f05270 */
[----:B------:R-:W-:Y:S01]  /*7160*/  UISETP.NE.AND UP0, UPT, UR47, URZ, UPT ;  /* 0x000000ff2f00728c */ /* 0x000fe2000bf05270 */
[----:B------:R-:W-:Y:S01]  /*7170*/  ISETP.NE.AND P1, PT, R68, 0x4, PT ;  /* 0x000000044400780c */ /* 0x000fe20003f25270 */
[----:B------:R-:W-:Y:S01]  /*7180*/  UIADD3 UR45, UPT, UPT, UR37, UR55, URZ ;  /* 0x00000037252d7290 */ /* 0x000fe2000fffe0ff */
[----:B------:R-:W-:Y:S01]  /*7190*/  SEL R2, RZ, 0x1, P0 ;  /* 0x00000001ff027807 */ /* 0x000fe20000000000 */
[----:B------:R-:W-:Y:S01]  /*71a0*/  UIADD3 UR46, UPT, UPT, UR38, UR58, URZ ;  /* 0x0000003a262e7290 */ /* 0x000fe2000fffe0ff */
[----:B------:R-:W-:Y:S02]  /*71b0*/  SEL R0, RZ, 0x1, P1 ;  /* 0x00000001ff007807 */ /* 0x000fe40000800000 */
[----:B------:R-:W-:Y:S02]  /*71c0*/  LOP3.LUT R145, R145, R2, RZ, 0x3c, !PT ;  /* 0x0000000291917212 */ /* 0x000fe400078e3cff */
[----:B------:R-:W-:Y:S02]  /*71d0*/  LOP3.LUT R146, R146, R0, RZ, 0x3c, !PT ;  /* 0x0000000092927212 */ /* 0x000fe400078e3cff */
[----:B------:R-:W-:Y:S02]  /*71e0*/  SEL R143, R143, RZ, P0 ;  /* 0x000000ff8f8f7207 */ /* 0x000fe40000000000 */
[----:B------:R-:W-:Y:S01]  /*71f0*/  SEL R68, R68, RZ, P1 ;  /* 0x000000ff44447207 */ /* 0x000fe20000800000 */
[----:B------:R-:W-:Y:S01]  /*7200*/  UMOV UR36, UR54 ;  /* 0x0000003600247c82 */ /* 0x000fe20008000000 */
[----:B------:R-:W-:Y:S05]  /*7210*/  BRA.U UP0, `(.L_x_106) ;  /* 0xffffffdd00187547 */ /* 0x000fea000b83ffff */
[----:B------:R-:W-:Y:S05]  /*7220*/  EXIT ;  /* 0x000000000000794d */ /* 0x000fea0003800000 */
.L_x_25:
[----:B-1----:R1:W2:Y:S02]  /*7230*/  SYNCS.PHASECHK.TRANS64.TRYWAIT P0, [R0+URZ+0x110], R2 ;  /* 0x00011002000075a7 */ /* 0x0022a400080011ff */
[----:B--2---:R-:W-:Y:S05]  /*7240*/  @!P0 NANOSLEEP.SYNCS 0x989680 ;  /* 0x009896800000895d */ /* 0x004fea0003900000 */
[----:B------:R-:W2:Y:S02]  /*7250*/  @!P0 SYNCS.PHASECHK.TRANS64 P0, [R0+URZ+0x110], R2 ;  /* 0x00011002000085a7 */ /* 0x000ea400080010ff */
[----:B--2---:R-:W-:Y:S05]  /*7260*/  @!P0 BRA `(.L_x_25) ;  /* 0xfffffffc00f08947 */ /* 0x004fea000383ffff */
[----:B------:R-:W-:Y:S05]  /*7270*/  BRA `(.L_x_107) ;  /* 0xffffffa400907947 */ /* 0x000fea000383ffff */
.L_x_28:
[----:B-1----:R-:W-:-:S07]  /*7280*/  MOV R0, UR33 ;  /* 0x0000002100007c02 */ /* 0x002fce0008000f00 */
.L_x_108:
[----:B-1----:R1:W2:Y:S02]  /*7290*/  SYNCS.PHASECHK.TRANS64.TRYWAIT P0, [R0+URZ+0x40], R3 ;  /* 0x00004003000075a7 */ /* 0x0022a400080011ff */
[----:B--2---:R-:W-:Y:S05]  /*72a0*/  @!P0 NANOSLEEP.SYNCS 0x989680 ;  /* 0x009896800000895d */ /* 0x004fea0003900000 */
[----:B------:R-:W2:Y:S02]  /*72b0*/  @!P0 SYNCS.PHASECHK.TRANS64 P0, [R0+URZ+0x40], R3 ;  /* 0x00004003000085a7 */ /* 0x000ea400080010ff */
[----:B--2---:R-:W-:Y:S05]  /*72c0*/  @!P0 BRA `(.L_x_108) ;  /* 0xfffffffc00f08947 */ /* 0x004fea000383ffff */
[----:B------:R-:W-:Y:S05]  /*72d0*/  BRA `(.L_x_27) ;  /* 0xffffffa400d07947 */ /* 0x000fea000383ffff */
.L_x_35:
[----:B-1----:R-:W-:-:S07]  /*72e0*/  MOV R0, UR17 ;  /* 0x0000001100007c02 */ /* 0x002fce0008000f00 */
.L_x_109:
[----:B-1----:R1:W2:Y:S02]  /*72f0*/  SYNCS.PHASECHK.TRANS64.TRYWAIT P0, [R0+URZ+0x40], R3 ;  /* 0x00004003000075a7 */ /* 0x0022a400080011ff */
[----:B--2---:R-:W-:Y:S05]  /*7300*/  @!P0 NANOSLEEP.SYNCS 0x989680 ;  /* 0x009896800000895d */ /* 0x004fea0003900000 */
[----:B------:R-:W2:Y:S02]  /*7310*/  @!P0 SYNCS.PHASECHK.TRANS64 P0, [R0+URZ+0x40], R3 ;  /* 0x00004003000085a7 */ /* 0x000ea400080010ff */
[----:B--2---:R-:W-:Y:S05]  /*7320*/  @!P0 BRA `(.L_x_109) ;  /* 0xfffffffc00f08947 */ /* 0x004fea000383ffff */
[----:B------:R-:W-:Y:S05]  /*7330*/  BRA `(.L_x_34) ;  /* 0xffffffa8008c7947 */ /* 0x000fea000383ffff */
.L_x_40:
[----:B-1----:R1:W2:Y:S02]  /*7340*/  SYNCS.PHASECHK.TRANS64.TRYWAIT P0, [R3+URZ+0xa0], R0 ;  /* 0x0000a000030075a7 */ /* 0x0022a400080011ff */
[----:B--2---:R-:W-:Y:S05]  /*7350*/  @!P0 NANOSLEEP.SYNCS 0x989680 ;  /* 0x009896800000895d */ /* 0x004fea0003900000 */
[----:B------:R-:W2:Y:S02]  /*7360*/  @!P0 SYNCS.PHASECHK.TRANS64 P0, [R3+URZ+0xa0], R0 ;  /* 0x0000a000030085a7 */ /* 0x000ea400080010ff */
[----:B--2---:R-:W-:Y:S05]  /*7370*/  @!P0 BRA `(.L_x_40) ;  /* 0xfffffffc00f08947 */ /* 0x004fea000383ffff */
[----:B------:R-:W-:Y:S05]  /*7380*/  BRA `(.L_x_110) ;  /* 0xffffffac002c7947 */ /* 0x000fea000383ffff */
.L_x_44:
[----:B------:R-:W-:-:S07]  /*7390*/  MOV R0, UR4 ;  /* 0x0000000400007c02 */ /* 0x000fce0008000f00 */
.L_x_111:
[----:B-1----:R1:W2:Y:S02]  /*73a0*/  SYNCS.PHASECHK.TRANS64.TRYWAIT P0, [R0+URZ], R2 ;  /* 0x00000002000075a7 */ /* 0x0022a400080011ff */
[----:B--2---:R-:W-:Y:S05]  /*73b0*/  @!P0 NANOSLEEP.SYNCS 0x989680 ;  /* 0x009896800000895d */ /* 0x004fea0003900000 */
[----:B------:R-:W2:Y:S02]  /*73c0*/  @!P0 SYNCS.PHASECHK.TRANS64 P0, [R0+URZ], R2 ;  /* 0x00000002000085a7 */ /* 0x000ea400080010ff */
[----:B--2---:R-:W-:Y:S05]  /*73d0*/  @!P0 BRA `(.L_x_111) ;  /* 0xfffffffc00f08947 */ /* 0x004fea000383ffff */
[----:B------:R-:W-:Y:S05]  /*73e0*/  BRA `(.L_x_112) ;  /* 0xffffffb000d07947 */ /* 0x000fea000383ffff */
.L_x_45:
[----:B------:R-:W-:-:S07]  /*73f0*/  MOV R0, UR5 ;  /* 0x0000000500007c02 */ /* 0x000fce0008000f00 */
.L_x_113:
[----:B-1----:R1:W2:Y:S02]  /*7400*/  SYNCS.PHASECHK.TRANS64.TRYWAIT P0, [R0+URZ], R3 ;  /* 0x00000003000075a7 */ /* 0x0022a400080011ff */
[----:B--2---:R-:W-:Y:S05]  /*7410*/  @!P0 NANOSLEEP.SYNCS 0x989680 ;  /* 0x009896800000895d */ /* 0x004fea0003900000 */
[----:B------:R-:W2:Y:S02]  /*7420*/  @!P0 SYNCS.PHASECHK.TRANS64 P0, [R0+URZ], R3 ;  /* 0x00000003000085a7 */ /* 0x000ea400080010ff */
[----:B--2---:R-:W-:Y:S05]  /*7430*/  @!P0 BRA `(.L_x_113) ;  /* 0xfffffffc00f08947 */ /* 0x004fea000383ffff */
[----:B------:R-:W-:Y:S05]  /*7440*/  BRA `(.L_x_114) ;  /* 0xffffffb000dc7947 */ /* 0x000fea000383ffff */
.L_x_46:
[----:B------:R-:W-:-:S07]  /*7450*/  MOV R0, UR5 ;  /* 0x0000000500007c02 */ /* 0x000fce0008000f00 */
.L_x_115:
[----:B-1----:R1:W2:Y:S02]  /*7460*/  SYNCS.PHASECHK.TRANS64.TRYWAIT P0, [R0+URZ], R3 ;  /* 0x00000003000075a7 */ /* 0x0022a400080011ff */
[----:B--2---:R-:W-:Y:S05]  /*7470*/  @!P0 NANOSLEEP.SYNCS 0x989680 ;  /* 0x009896800000895d */ /* 0x004fea0003900000 */
[----:B------:R-:W2:Y:S02]  /*7480*/  @!P0 SYNCS.PHASECHK.TRANS64 P0, [R0+URZ], R3 ;  /* 0x00000003000085a7 */ /* 0x000ea400080010ff */
[----:B--2---:R-:W-:Y:S05]  /*7490*/  @!P0 BRA `(.L_x_115) ;  /* 0xfffffffc00f08947 */ /* 0x004fea000383ffff */
[----:B------:R-:W-:Y:S05]  /*74a0*/  BRA `(.L_x_116) ;  /* 0xffffffb000e87947 */ /* 0x000fea000383ffff */
.L_x_47:
[----:B------:R-:W-:-:S07]  /*74b0*/  MOV R0, UR5 ;  /* 0x0000000500007c02 */ /* 0x000fce0008000f00 */
.L_x_117:
[----:B-1----:R1:W2:Y:S02]  /*74c0*/  SYNCS.PHASECHK.TRANS64.TRYWAIT P0, [R0+URZ], R3 ;  /* 0x00000003000075a7 */ /* 0x0022a400080011ff */
[----:B--2---:R-:W-:Y:S05]  /*74d0*/  @!P0 NANOSLEEP.SYNCS 0x989680 ;  /* 0x009896800000895d */ /* 0x004fea0003900000 */
[----:B------:R-:W2:Y:S02]  /*74e0*/  @!P0 SYNCS.PHASECHK.TRANS64 P0, [R0+URZ], R3 ;  /* 0x00000003000085a7 */ /* 0x000ea400080010ff */
[----:B--2---:R-:W-:Y:S05]  /*74f0*/  @!P0 BRA `(.L_x_117) ;  /* 0xfffffffc00f08947 */ /* 0x004fea000383ffff */
[----:B------:R-:W-:Y:S05]  /*7500*/  BRA `(.L_x_118) ;  /* 0xffffffb000f47947 */ /* 0x000fea000383ffff */
.L_x_48:
[----:B------:R-:W-:-:S07]  /*7510*/  MOV R0, UR5 ;  /* 0x0000000500007c02 */ /* 0x000fce0008000f00 */
.L_x_119:
[----:B-1----:R1:W2:Y:S02]  /*7520*/  SYNCS.PHASECHK.TRANS64.TRYWAIT P0, [R0+URZ], R3 ;  /* 0x00000003000075a7 */ /* 0x0022a400080011ff */
[----:B--2---:R-:W-:Y:S05]  /*7530*/  @!P0 NANOSLEEP.SYNCS 0x989680 ;  /* 0x009896800000895d */ /* 0x004fea0003900000 */
[----:B------:R-:W2:Y:S02]  /*7540*/  @!P0 SYNCS.PHASECHK.TRANS64 P0, [R0+URZ], R3 ;  /* 0x00000003000085a7 */ /* 0x000ea400080010ff */
[----:B--2---:R-:W-:Y:S05]  /*7550*/  @!P0 BRA `(.L_x_119) ;  /* 0xfffffffc00f08947 */ /* 0x004fea000383ffff */
[----:B------:R-:W-:Y:S05]  /*7560*/  BRA `(.L_x_120) ;  /* 0xffffffb400007947 */ /* 0x000fea000383ffff */
.L_x_49:
[----:B------:R-:W-:-:S07]  /*7570*/  MOV R0, UR5 ;  /* 0x0000000500007c02 */ /* 0x000fce0008000f00 */
.L_x_121:
[----:B-1----:R1:W2:Y:S02]  /*7580*/  SYNCS.PHASECHK.TRANS64.TRYWAIT P0, [R0+URZ], R3 ;  /* 0x00000003000075a7 */ /* 0x0022a400080011ff */
[----:B--2---:R-:W-:Y:S05]  /*7590*/  @!P0 NANOSLEEP.SYNCS 0x989680 ;  /* 0x009896800000895d */ /* 0x004fea0003900000 */
[----:B------:R-:W2:Y:S02]  /*75a0*/  @!P0 SYNCS.PHASECHK.TRANS64 P0, [R0+URZ], R3 ;  /* 0x00000003000085a7 */ /* 0x000ea400080010ff */
[----:B--2---:R-:W-:Y:S05]  /*75b0*/  @!P0 BRA `(.L_x_121) ;  /* 0xfffffffc00f08947 */ /* 0x004fea000383ffff */
[----:B------:R-:W-:Y:S05]  /*75c0*/  BRA `(.L_x_122) ;  /* 0xffffffb4000c7947 */ /* 0x000fea000383ffff */
.L_x_50:
[----:B------:R-:W-:-:S07]  /*75d0*/  MOV R0, UR5 ;  /* 0x0000000500007c02 */ /* 0x000fce0008000f00 */
.L_x_123:
[----:B-1----:R1:W2:Y:S02]  /*75e0*/  SYNCS.PHASECHK.TRANS64.TRYWAIT P0, [R0+URZ], R3 ;  /* 0x00000003000075a7 */ /* 0x0022a400080011ff */
[----:B--2---:R-:W-:Y:S05]  /*75f0*/  @!P0 NANOSLEEP.SYNCS 0x989680 ;  /* 0x009896800000895d */ /* 0x004fea0003900000 */
[----:B------:R-:W2:Y:S02]  /*7600*/  @!P0 SYNCS.PHASECHK.TRANS64 P0, [R0+URZ], R3 ;  /* 0x00000003000085a7 */ /* 0x000ea400080010ff */
[----:B--2---:R-:W-:Y:S05]  /*7610*/  @!P0 BRA `(.L_x_123) ;  /* 0xfffffffc00f08947 */ /* 0x004fea000383ffff */
[----:B------:R-:W-:Y:S05]  /*7620*/  BRA `(.L_x_124) ;  /* 0xffffffb400187947 */ /* 0x000fea000383ffff */
.L_x_53:
[----:B-1----:R1:W2:Y:S02]  /*7630*/  SYNCS.PHASECHK.TRANS64.TRYWAIT P0, [R2+URZ+0x100], R4 ;  /* 0x00010004020075a7 */ /* 0x0022a400080011ff */
[----:B--2---:R-:W-:Y:S05]  /*7640*/  @!P0 NANOSLEEP.SYNCS 0x989680 ;  /* 0x009896800000895d */ /* 0x004fea0003900000 */
[----:B------:R-:W2:Y:S02]  /*7650*/  @!P0 SYNCS.PHASECHK.TRANS64 P0, [R2+URZ+0x100], R4 ;  /* 0x00010004020085a7 */ /* 0x000ea400080010ff */
[----:B--2---:R-:W-:Y:S05]  /*7660*/  @!P0 BRA `(.L_x_53) ;  /* 0xfffffffc00f08947 */ /* 0x004fea000383ffff */
[----:B------:R-:W-:Y:S05]  /*7670*/  BRA `(.L_x_125) ;  /* 0xffffffb400747947 */ /* 0x000fea000383ffff */
.L_x_54:
[----:B------:R-:W-:-:S07]  /*7680*/  MOV R2, UR4 ;  /* 0x0000000400027c02 */ /* 0x000fce0008000f00 */
.L_x_126:
[----:B-1----:R1:W2:Y:S02]  /*7690*/  SYNCS.PHASECHK.TRANS64.TRYWAIT P0, [R2+URZ+0xb0], R5 ;  /* 0x0000b005020075a7 */ /* 0x0022a400080011ff */
[----:B--2---:R-:W-:Y:S05]  /*76a0*/  @!P0 NANOSLEEP.SYNCS 0x989680 ;  /* 0x009896800000895d */ /* 0x004fea0003900000 */
[----:B------:R-:W2:Y:S02]  /*76b0*/  @!P0 SYNCS.PHASECHK.TRANS64 P0, [R2+URZ+0xb0], R5 ;  /* 0x0000b005020085a7 */ /* 0x000ea400080010ff */
[----:B--2---:R-:W-:Y:S05]  /*76c0*/  @!P0 BRA `(.L_x_126) ;  /* 0xfffffffc00f08947 */ /* 0x004fea000383ffff */
[----:B------:R-:W-:Y:S05]  /*76d0*/  BRA `(.L_x_127) ;  /* 0xffffffb400847947 */ /* 0x000fea000383ffff */
.L_x_55:
[----:B-1----:R1:W2:Y:S02]  /*76e0*/  SYNCS.PHASECHK.TRANS64.TRYWAIT P1, [R2+URZ+0xa0], R4 ;  /* 0x0000a004020075a7 */ /* 0x0022a400080211ff */
[----:B--2---:R-:W-:Y:S05]  /*76f0*/  @!P1 NANOSLEEP.SYNCS 0x989680 ;  /* 0x009896800000995d */ /* 0x004fea0003900000 */
[----:B------:R-:W2:Y:S02]  /*7700*/  @!P1 SYNCS.PHASECHK.TRANS64 P1, [R2+URZ+0xa0], R4 ;  /* 0x0000a004020095a7 */ /* 0x000ea400080210ff */
[----:B--2---:R-:W-:Y:S05]  /*7710*/  @!P1 BRA `(.L_x_55) ;  /* 0xfffffffc00f09947 */ /* 0x004fea000383ffff */
[----:B------:R-:W-:Y:S05]  /*7720*/  BRA `(.L_x_128) ;  /* 0xffffffb400b47947 */ /* 0x000fea000383ffff */
.L_x_58:
[----:B------:R-:W-:-:S07]  /*7730*/  MOV R0, UR4 ;  /* 0x0000000400007c02 */ /* 0x000fce0008000f00 */
.L_x_129:
[----:B-1----:R1:W2:Y:S02]  /*7740*/  SYNCS.PHASECHK.TRANS64.TRYWAIT P0, [R0+URZ+0xb0], R2 ;  /* 0x0000b002000075a7 */ /* 0x0022a400080011ff */
[----:B--2---:R-:W-:Y:S05]  /*7750*/  @!P0 NANOSLEEP.SYNCS 0x989680 ;  /* 0x009896800000895d */ /* 0x004fea0003900000 */
[----:B------:R-:W2:Y:S02]  /*7760*/  @!P0 SYNCS.PHASECHK.TRANS64 P0, [R0+URZ+0xb0], R2 ;  /* 0x0000b002000085a7 */ /* 0x000ea400080010ff */
[----:B--2---:R-:W-:Y:S05]  /*7770*/  @!P0 BRA `(.L_x_129) ;  /* 0xfffffffc00f08947 */ /* 0x004fea000383ffff */
[----:B------:R-:W-:Y:S05]  /*7780*/  BRA `(.L_x_57) ;  /* 0xffffffb800087947 */ /* 0x000fea000383ffff */
.L_x_65:
[----:B-1----:R1:W2:Y:S02]  /*7790*/  SYNCS.PHASECHK.TRANS64.TRYWAIT P1, [R0+URZ+0xa0], R2 ;  /* 0x0000a002000075a7 */ /* 0x0022a400080211ff */
[----:B--2---:R-:W-:Y:S05]  /*77a0*/  @!P1 NANOSLEEP.SYNCS 0x989680 ;  /* 0x009896800000995d */ /* 0x004fea0003900000 */
[----:B------:R-:W2:Y:S02]  /*77b0*/  @!P1 SYNCS.PHASECHK.TRANS64 P1, [R0+URZ+0xa0], R2 ;  /* 0x0000a002000095a7 */ /* 0x000ea400080210ff */
[----:B--2---:R-:W-:Y:S05]  /*77c0*/  @!P1 BRA `(.L_x_65) ;  /* 0xfffffffc00f09947 */ /* 0x004fea000383ffff */
[----:B------:R-:W-:Y:S05]  /*77d0*/  BRA `(.L_x_130) ;  /* 0xffffffbc007c7947 */ /* 0x000fea000383ffff */
.L_x_66:
[----:B------:R-:W-:-:S07]  /*77e0*/  MOV R2, UR30 ;  /* 0x0000001e00027c02 */ /* 0x000fce0008000f00 */
.L_x_131:
[----:B-1----:R1:W2:Y:S02]  /*77f0*/  SYNCS.PHASECHK.TRANS64.TRYWAIT P0, [R2+URZ+0xe0], R0 ;  /* 0x0000e000020075a7 */ /* 0x0022a400080011ff */
[----:B--2---:R-:W-:Y:S05]  /*7800*/  @!P0 NANOSLEEP.SYNCS 0x989680 ;  /* 0x009896800000895d */ /* 0x004fea0003900000 */
[----:B------:R-:W2:Y:S02]  /*7810*/  @!P0 SYNCS.PHASECHK.TRANS64 P0, [R2+URZ+0xe0], R0 ;  /* 0x0000e000020085a7 */ /* 0x000ea400080010ff */
[----:B--2---:R-:W-:Y:S05]  /*7820*/  @!P0 BRA `(.L_x_131) ;  /* 0xfffffffc00f08947 */ /* 0x004fea000383ffff */
[----:B------:R-:W-:Y:S05]  /*7830*/  BRA `(.L_x_132) ;  /* 0xffffffbc00b47947 */ /* 0x000fea000383ffff */
.L_x_69:
[----:B------:R-:W-:Y:S07]  /*7840*/  MOV R0, UR5 ;  /* 0x0000000500007c02 */ /* 0x000fee0008000f00 */
.L_x_133:
[----:B-1----:R1:W2:Y:S02]  /*7850*/  SYNCS.PHASECHK.TRANS64.TRYWAIT P0, [R0+URZ], R2 ;  /* 0x00000002000075a7 */ /* 0x0022a400080011ff */
[----:B--2---:R-:W-:Y:S05]  /*7860*/  @!P0 NANOSLEEP.SYNCS 0x989680 ;  /* 0x009896800000895d */ /* 0x004fea0003900000 */
[----:B------:R-:W2:Y:S02]  /*7870*/  @!P0 SYNCS.PHASECHK.TRANS64 P0, [R0+URZ], R2 ;  /* 0x00000002000085a7 */ /* 0x000ea400080010ff */
[----:B--2---:R-:W-:Y:S05]  /*7880*/  @!P0 BRA `(.L_x_133) ;  /* 0xfffffffc00f08947 */ /* 0x004fea000383ffff */
[----:B------:R-:W-:Y:S05]  /*7890*/  BRA `(.L_x_68) ;  /* 0xffffffbc00d07947 */ /* 0x000fea000383ffff */
.L_x_72:
[----:B------:R-:W-:-:S07]  /*78a0*/  MOV R0, UR4 ;  /* 0x0000000400007c02 */ /* 0x000fce0008000f00 */
.L_x_134:
[----:B--2---:R2:W4:Y:S02]  /*78b0*/  SYNCS.PHASECHK.TRANS64.TRYWAIT P0, [R0+URZ], R2 ;  /* 0x00000002000075a7 */ /* 0x00452400080011ff */
[----:B----4-:R-:W-:Y:S05]  /*78c0*/  @!P0 NANOSLEEP.SYNCS 0x989680 ;  /* 0x009896800000895d */ /* 0x010fea0003900000 */
[----:B------:R-:W4:Y:S02]  /*78d0*/  @!P0 SYNCS.PHASECHK.TRANS64 P0, [R0+URZ], R2 ;  /* 0x00000002000085a7 */ /* 0x000f2400080010ff */
[----:B----4-:R-:W-:Y:S05]  /*78e0*/  @!P0 BRA `(.L_x_134) ;  /* 0xfffffffc00f08947 */ /* 0x010fea000383ffff */
[----:B------:R-:W-:Y:S05]  /*78f0*/  BRA `(.L_x_135) ;  /* 0xffffffc000ac7947 */ /* 0x000fea000383ffff */
.L_x_73:
[----:B------:R-:W-:-:S07]  /*7900*/  MOV R0, UR5 ;  /* 0x0000000500007c02 */ /* 0x000fce0008000f00 */
.L_x_136:
[----:B-1----:R1:W2:Y:S02]  /*7910*/  SYNCS.PHASECHK.TRANS64.TRYWAIT P0, [R0+URZ], R3 ;  /* 0x00000003000075a7 */ /* 0x0022a400080011ff */
[----:B--2---:R-:W-:Y:S05]  /*7920*/  @!P0 NANOSLEEP.SYNCS 0x989680 ;  /* 0x009896800000895d */ /* 0x004fea0003900000 */
[----:B------:R-:W2:Y:S02]  /*7930*/  @!P0 SYNCS.PHASECHK.TRANS64 P0, [R0+URZ], R3 ;  /* 0x00000003000085a7 */ /* 0x000ea400080010ff */
[----:B--2---:R-:W-:Y:S05]  /*7940*/  @!P0 BRA `(.L_x_136) ;  /* 0xfffffffc00f08947 */ /* 0x004fea000383ffff */
[----:B------:R-:W-:Y:S05]  /*7950*/  BRA `(.L_x_137) ;  /* 0xffffffc000b87947 */ /* 0x000fea000383ffff */
.L_x_74:
[----:B------:R-:W-:-:S07]  /*7960*/  MOV R0, UR5 ;  /* 0x0000000500007c02 */ /* 0x000fce0008000f00 */
.L_x_138:
[----:B-1----:R1:W2:Y:S02]  /*7970*/  SYNCS.PHASECHK.TRANS64.TRYWAIT P0, [R0+URZ], R3 ;  /* 0x00000003000075a7 */ /* 0x0022a400080011ff */
[----:B--2---:R-:W-:Y:S05]  /*7980*/  @!P0 NANOSLEEP.SYNCS 0x989680 ;  /* 0x009896800000895d */ /* 0x004fea0003900000 */
[----:B------:R-:W2:Y:S02]  /*7990*/  @!P0 SYNCS.PHASECHK.TRANS64 P0, [R0+URZ], R3 ;  /* 0x00000003000085a7 */ /* 0x000ea400080010ff */
[----:B--2---:R-:W-:Y:S05]  /*79a0*/  @!P0 BRA `(.L_x_138) ;  /* 0xfffffffc00f08947 */ /* 0x004fea000383ffff */
[----:B------:R-:W-:Y:S05]  /*79b0*/  BRA `(.L_x_139) ;  /* 0xffffffc000c47947 */ /* 0x000fea000383ffff */
.L_x_75:
[----:B-1----:R-:W-:-:S07]  /*79c0*/  MOV R0, UR4 ;  /* 0x0000000400007c02 */ /* 0x002fce0008000f00 */
.L_x_140:
[----:B-1----:R1:W2:Y:S02]  /*79d0*/  SYNCS.PHASECHK.TRANS64.TRYWAIT P0, [R0+URZ], R2 ;  /* 0x00000002000075a7 */ /* 0x0022a400080011ff */
[----:B--2---:R-:W-:Y:S05]  /*79e0*/  @!P0 NANOSLEEP.SYNCS 0x989680 ;  /* 0x009896800000895d */ /* 0x004fea0003900000 */
[----:B------:R-:W2:Y:S02]  /*79f0*/  @!P0 SYNCS.PHASECHK.TRANS64 P0, [R0+URZ], R2 ;  /* 0x00000002000085a7 */ /* 0x000ea400080010ff */
[----:B--2---:R-:W-:Y:S05]  /*7a00*/  @!P0 BRA `(.L_x_140) ;  /* 0xfffffffc00f08947 */ /* 0x004fea000383ffff */
[----:B------:R-:W-:Y:S05]  /*7a10*/  BRA `(.L_x_141) ;  /* 0xffffffc000d07947 */ /* 0x000fea000383ffff */
.L_x_80:
[----:B--2---:R2:W3:Y:S02]  /*7a20*/  SYNCS.PHASECHK.TRANS64.TRYWAIT P0, [R7+URZ+0xa0], R0 ;  /* 0x0000a000070075a7 */ /* 0x0044e400080011ff */
[----:B---3--:R-:W-:Y:S05]  /*7a30*/  @!P0 NANOSLEEP.SYNCS 0x989680 ;  /* 0x009896800000895d */ /* 0x008fea0003900000 */
[----:B------:R-:W3:Y:S02]  /*7a40*/  @!P0 SYNCS.PHASECHK.TRANS64 P0, [R7+URZ+0xa0], R0 ;  /* 0x0000a000070085a7 */ /* 0x000ee400080010ff */
[----:B---3--:R-:W-:Y:S05]  /*7a50*/  @!P0 BRA `(.L_x_80) ;  /* 0xfffffffc00f08947 */ /* 0x008fea000383ffff */
[----:B------:R-:W-:Y:S05]  /*7a60*/  BRA `(.L_x_142) ;  /* 0xffffffc400e47947 */ /* 0x000fea000383ffff */
.L_x_83:
[----:B-1----:R-:W-:Y:S07]  /*7a70*/  MOV R0, UR17 ;  /* 0x0000001100007c02 */ /* 0x002fee0008000f00 */
.L_x_143:
[----:B-1----:R1:W2:Y:S02]  /*7a80*/  SYNCS.PHASECHK.TRANS64.TRYWAIT P2, [R0+URZ+0x98], R7 ;  /* 0x00009807000075a7 */ /* 0x0022a400080411ff */
[----:B--2---:R-:W-:Y:S05]  /*7a90*/  @!P2 NANOSLEEP.SYNCS 0x989680 ;  /* 0x009896800000a95d */ /* 0x004fea0003900000 */
[----:B------:R-:W2:Y:S02]  /*7aa0*/  @!P2 SYNCS.PHASECHK.TRANS64 P2, [R0+URZ+0x98], R7 ;  /* 0x000098070000a5a7 */ /* 0x000ea400080410ff */
[----:B--2---:R-:W-:Y:S05]  /*7ab0*/  @!P2 BRA `(.L_x_143) ;  /* 0xfffffffc00f0a947 */ /* 0x004fea000383ffff */
[----:B------:R-:W-:Y:S05]  /*7ac0*/  BRA `(.L_x_82) ;  /* 0xffffffcc00447947 */ /* 0x000fea000383ffff */
.L_x_86:
[----:B-1----:R-:W-:Y:S07]  /*7ad0*/  MOV R0, UR17 ;  /* 0x0000001100007c02 */ /* 0x002fee0008000f00 */
.L_x_144:
[----:B-1----:R1:W2:Y:S02]  /*7ae0*/  SYNCS.PHASECHK.TRANS64.TRYWAIT P0, [R0+URZ+0x88], R6 ;  /* 0x00008806000075a7 */ /* 0x0022a400080011ff */
[----:B--2---:R-:W-:Y:S05]  /*7af0*/  @!P0 NANOSLEEP.SYNCS 0x989680 ;  /* 0x009896800000895d */ /* 0x004fea0003900000 */
[----:B------:R-:W2:Y:S02]  /*7b00*/  @!P0 SYNCS.PHASECHK.TRANS64 P0, [R0+URZ+0x88], R6 ;  /* 0x00008806000085a7 */ /* 0x000ea400080010ff */
[----:B--2---:R-:W-:Y:S05]  /*7b10*/  @!P0 BRA `(.L_x_144) ;  /* 0xfffffffc00f08947 */ /* 0x004fea000383ffff */
[----:B------:R-:W-:Y:S05]  /*7b20*/  BRA `(.L_x_145) ;  /* 0xffffffcc00947947 */ /* 0x000fea000383ffff */
.L_x_89:
[----:B---3--:R3:W4:Y:S02]  /*7b30*/  SYNCS.PHASECHK.TRANS64.TRYWAIT P0, [R3+URZ+0xa0], R0 ;  /* 0x0000a000030075a7 */ /* 0x00872400080011ff */
[----:B----4-:R-:W-:Y:S05]  /*7b40*/  @!P0 NANOSLEEP.SYNCS 0x989680 ;  /* 0x009896800000895d */ /* 0x010fea0003900000 */
[----:B------:R-:W4:Y:S02]  /*7b50*/  @!P0 SYNCS.PHASECHK.TRANS64 P0, [R3+URZ+0xa0], R0 ;  /* 0x0000a000030085a7 */ /* 0x000f2400080010ff */
[----:B----4-:R-:W-:Y:S05]  /*7b60*/  @!P0 BRA `(.L_x_89) ;  /* 0xfffffffc00f08947 */ /* 0x010fea000383ffff */
[----:B------:R-:W-:Y:S05]  /*7b70*/  BRA `(.L_x_146) ;  /* 0xffffffd000d47947 */ /* 0x000fea000383ffff */
.L_x_100:
[----:B-1----:R-:W-:Y:S04]  /*7b80*/  MOV R0, UR44 ;  /* 0x0000002c00007c02 */ /* 0x002fe80008000f00 */
[----:B------:R1:W2:Y:S03]  /*7b90*/  SYNCS.PHASECHK.TRANS64.TRYWAIT P1, [R0+URZ+0x80], R3 ;  /* 0x00008003000075a7 */ /* 0x0002a600080211ff */
[----:B--2---:R-:W-:Y:S05]  /*7ba0*/  @!P1 NANOSLEEP.SYNCS 0x989680 ;  /* 0x009896800000995d */ /* 0x004fea0003900000 */
[----:B------:R-:W2:Y:S02]  /*7bb0*/  @!P1 SYNCS.PHASECHK.TRANS64 P1, [R0+URZ+0x80], R3 ;  /* 0x00008003000095a7 */ /* 0x000ea400080210ff */
[----:B--2---:R-:W-:Y:S05]  /*7bc0*/  @!P1 BRA `(.L_x_100) ;  /* 0xfffffffc00ec9947 */ /* 0x004fea000383ffff */
[----:B------:R-:W-:Y:S05]  /*7bd0*/  BRA `(.L_x_99) ;  /* 0xffffffe0002c7947 */ /* 0x000fea000383ffff */
.L_x_102:
[----:B------:R1:W1:Y:S02]  /*7be0*/  SYNCS.PHASECHK.TRANS64.TRYWAIT P1, [R22+URZ+0xc0], R4 ;  /* 0x0000c004160075a7 */ /* 0x00026400080211ff */
[----:B-1----:R-:W-:Y:S05]  /*7bf0*/  @!P1 NANOSLEEP.SYNCS 0x989680 ;  /* 0x009896800000995d */ /* 0x002fea0003900000 */
[----:B------:R-:W1:Y:S02]  /*7c00*/  @!P1 SYNCS.PHASECHK.TRANS64 P1, [R22+URZ+0xc0], R4 ;  /* 0x0000c004160095a7 */ /* 0x000e6400080210ff */
[----:B-1----:R-:W-:Y:S05]  /*7c10*/  @!P1 BRA `(.L_x_102) ;  /* 0xfffffffc00f09947 */ /* 0x002fea000383ffff */
[----:B------:R-:W-:Y:S05]  /*7c20*/  BRA `(.L_x_101) ;  /* 0xffffffe000707947 */ /* 0x000fea000383ffff */
        .weak           $__internal_0_$__cuda_sm10x_tcgen05_guardrail_trap_col_being_dealloced_not_returned_by_alloc
        .type           $__internal_0_$__cuda_sm10x_tcgen05_guardrail_trap_col_being_dealloced_not_returned_by_alloc,@function
        .size           $__internal_0_$__cuda_sm10x_tcgen05_guardrail_trap_col_being_dealloced_not_returned_by_alloc,($__internal_1_$__cuda_sm10x_tcgen05_guardrail_trap_phase_invalid_during_alloc - $__internal_0_$__cuda_sm10x_tcgen05_guardrail_trap_col_being_dealloced_not_returned_by_alloc)
$__internal_0_$__cuda_sm10x_tcgen05_guardrail_trap_col_being_dealloced_not_returned_by_alloc:
[----:B------:R-:W-:Y:S05]  /*7c30*/  BPT.TRAP 0x1 ;  /* 0x000000040000795c */ /* 0x000fea0000300000 */
[----:B------:R-:W-:-:S04]  /*7c40*/  HFMA2 R3, -RZ, RZ, 0, 0 ;  /* 0x00000000ff037431 */ /* 0x000fc800000001ff */
[----:B------:R-:W-:Y:S05]  /*7c50*/  RET.REL.NODEC R2 `(_ZN7cutlass13device_kernelINS_4gemm6kernel13GemmUniversalIN4cute5tupleIJiiiiEEENS1_10collective13CollectiveMmaINS1_35MainloopSm100TmaUmmaWarpSpecializedILi8ELi2ELi4ENS5_IJNS4_1CILi1EEENSA_ILi2EEESB_EEEEENS5_IJNSA_ILi128EEENSA_ILi64EEESF_EEENS_12float_e5m2_tENS5_IJlSB_lEEESI_SJ_NS4_8TiledMMAINS4_8MMA_AtomIJNS4_10MMA_TraitsINS4_19SM100_MMA_F8F6F4_SSEJSI_SI_fSF_SG_NS4_17integral_constantINS4_4UMMA5MajorELSQ_0EEESR_NSO_INSP_7ScaleInELSS_0EEEST_EEEEEENS4_6LayoutINS5_IJSB_SB_SB_EEENS5_IJNSA_ILi0EEESY_SY_EEEEENS5_IJNS4_10UnderscoreES11_S11_EEEEENS4_23SM90_TMA_LOAD_MULTICASTENS4_14ComposedLayoutINS4_7SwizzleILi3ELi4ELi3EEENS4_18smem_ptr_flag_bitsILi8EEENSW_INS5_IJNSA_ILi8EEESF_EEENS5_IJSF_SB_EEEEEEEvNS4_8identityENS4_13SM90_TMA_LOADES1E_vS1F_EENS_8epilogue10collective18CollectiveEpilogueINS1I_23Sm100TmaWarpSpecializedILi1ELi1ELi64ELb0ELb0EEEJSH_NS5_IJNSW_ISF_SB_EENSW_ISG_SB_EEEEESI_SJ_SI_SJ_NS1I_6fusion15FusionCallbacksIS1M_NS1Q_17LinearCombinationISI_fSI_fLNS_15FloatRoundStyleE2EEESH_S1P_JEEENS4_5SM1004TMEM4LOAD26SM100_TMEM_LOAD_32dp32b64xES1G_NS15_INS16_ILi2ELi4ELi3EEES19_NSW_INS5_IJS1A_SG_EEENS5_IJSG_SB_EEEEEEENS4_39AutoVectorizingCopyWithAssumedAlignmentILi128EEENS4_14SM90_TMA_STOREES24_S26_S26_EEEvvEEEEvNT_6ParamsE) ;  /* 0xffffff8002e87950 */ /* 0x000fea0003c3ffff */
        .weak           $__internal_1_$__cuda_sm10x_tcgen05_guardrail_trap_phase_invalid_during_alloc
        .type           $__internal_1_$__cuda_sm10x_tcgen05_guardrail_trap_phase_invalid_during_alloc,@function
        .size           $__internal_1_$__cuda_sm10x_tcgen05_guardrail_trap_phase_invalid_during_alloc,($__internal_2_$__cuda_sm10x_tcgen05_guardrail_trap_unallocated_columns_being_dealloced - $__internal_1_$__cuda_sm10x_tcgen05_guardrail_trap_phase_invalid_during_alloc)
$__internal_1_$__cuda_sm10x_tcgen05_guardrail_trap_phase_invalid_during_alloc:
[----:B------:R-:W-:Y:S05]  /*7c60*/  BPT.TRAP 0x1 ;  /* 0x000000040000795c */ /* 0x000fea0000300000 */
[----:B------:R-:W-:-:S04]  /*7c70*/  MOV R5, 0x0 ;  /* 0x0000000000057802 */ /* 0x000fc80000000f00 */
[----:B------:R-:W-:Y:S05]  /*7c80*/  RET.REL.NODEC R4 `(_ZN7cutlass13device_kernelINS_4gemm6kernel13GemmUniversalIN4cute5tupleIJiiiiEEENS1_10collective13CollectiveMmaINS1_35MainloopSm100TmaUmmaWarpSpecializedILi8ELi2ELi4ENS5_IJNS4_1CILi1EEENSA_ILi2EEESB_EEEEENS5_IJNSA_ILi128EEENSA_ILi64EEESF_EEENS_12float_e5m2_tENS5_IJlSB_lEEESI_SJ_NS4_8TiledMMAINS4_8MMA_AtomIJNS4_10MMA_TraitsINS4_19SM100_MMA_F8F6F4_SSEJSI_SI_fSF_SG_NS4_17integral_constantINS4_4UMMA5MajorELSQ_0EEESR_NSO_INSP_7ScaleInELSS_0EEEST_EEEEEENS4_6LayoutINS5_IJSB_SB_SB_EEENS5_IJNSA_ILi0EEESY_SY_EEEEENS5_IJNS4_10UnderscoreES11_S11_EEEEENS4_23SM90_TMA_LOAD_MULTICASTENS4_14ComposedLayoutINS4_7SwizzleILi3ELi4ELi3EEENS4_18smem_ptr_flag_bitsILi8EEENSW_INS5_IJNSA_ILi8EEESF_EEENS5_IJSF_SB_EEEEEEEvNS4_8identityENS4_13SM90_TMA_LOADES1E_vS1F_EENS_8epilogue10collective18CollectiveEpilogueINS1I_23Sm100TmaWarpSpecializedILi1ELi1ELi64ELb0ELb0EEEJSH_NS5_IJNSW_ISF_SB_EENSW_ISG_SB_EEEEESI_SJ_SI_SJ_NS1I_6fusion15FusionCallbacksIS1M_NS1Q_17LinearCombinationISI_fSI_fLNS_15FloatRoundStyleE2EEESH_S1P_JEEENS4_5SM1004TMEM4LOAD26SM100_TMEM_LOAD_32dp32b64xES1G_NS15_INS16_ILi2ELi4ELi3EEES19_NSW_INS5_IJS1A_SG_EEENS5_IJSG_SB_EEEEEEENS4_39AutoVectorizingCopyWithAssumedAlignmentILi128EEENS4_14SM90_TMA_STOREES24_S26_S26_EEEvvEEEEvNT_6ParamsE) ;  /* 0xffffff8004dc7950 */ /* 0x000fea0003c3ffff */
        .weak           $__internal_2_$__cuda_sm10x_tcgen05_guardrail_trap_unallocated_columns_being_dealloced
        .type           $__internal_2_$__cuda_sm10x_tcgen05_guardrail_trap_unallocated_columns_being_dealloced,@function
        .size           $__internal_2_$__cuda_sm10x_tcgen05_guardrail_trap_unallocated_columns_being_dealloced,(.L_x_148 - $__internal_2_$__cuda_sm10x_tcgen05_guardrail_trap_unallocated_columns_being_dealloced)
$__internal_2_$__cuda_sm10x_tcgen05_guardrail_trap_unallocated_columns_being_dealloced:
[----:B------:R-:W-:Y:S05]  /*7c90*/  BPT.TRAP 0x1 ;  /* 0x000000040000795c */ /* 0x000fea0000300000 */
[----:B------:R-:W-:-:S04]  /*7ca0*/  HFMA2 R3, -RZ, RZ, 0, 0 ;  /* 0x00000000ff037431 */ /* 0x000fc800000001ff */
[----:B------:R-:W-:Y:S05]  /*7cb0*/  RET.REL.NODEC R2 `(_ZN7cutlass13device_kernelINS_4gemm6kernel13GemmUniversalIN4cute5tupleIJiiiiEEENS1_10collective13CollectiveMmaINS1_35MainloopSm100TmaUmmaWarpSpecializedILi8ELi2ELi4ENS5_IJNS4_1CILi1EEENSA_ILi2EEESB_EEEEENS5_IJNSA_ILi128EEENSA_ILi64EEESF_EEENS_12float_e5m2_tENS5_IJlSB_lEEESI_SJ_NS4_8TiledMMAINS4_8MMA_AtomIJNS4_10MMA_TraitsINS4_19SM100_MMA_F8F6F4_SSEJSI_SI_fSF_SG_NS4_17integral_constantINS4_4UMMA5MajorELSQ_0EEESR_NSO_INSP_7ScaleInELSS_0EEEST_EEEEEENS4_6LayoutINS5_IJSB_SB_SB_EEENS5_IJNSA_ILi0EEESY_SY_EEEEENS5_IJNS4_10UnderscoreES11_S11_EEEEENS4_23SM90_TMA_LOAD_MULTICASTENS4_14ComposedLayoutINS4_7SwizzleILi3ELi4ELi3EEENS4_18smem_ptr_flag_bitsILi8EEENSW_INS5_IJNSA_ILi8EEESF_EEENS5_IJSF_SB_EEEEEEEvNS4_8identityENS4_13SM90_TMA_LOADES1E_vS1F_EENS_8epilogue10collective18CollectiveEpilogueINS1I_23Sm100TmaWarpSpecializedILi1ELi1ELi64ELb0ELb0EEEJSH_NS5_IJNSW_ISF_SB_EENSW_ISG_SB_EEEEESI_SJ_SI_SJ_NS1I_6fusion15FusionCallbacksIS1M_NS1Q_17LinearCombinationISI_fSI_fLNS_15FloatRoundStyleE2EEESH_S1P_JEEENS4_5SM1004TMEM4LOAD26SM100_TMEM_LOAD_32dp32b64xES1G_NS15_INS16_ILi2ELi4ELi3EEES19_NSW_INS5_IJS1A_SG_EEENS5_IJSG_SB_EEEEEEENS4_39AutoVectorizingCopyWithAssumedAlignmentILi128EEENS4_14SM90_TMA_STOREES24_S26_S26_EEEvvEEEEvNT_6ParamsE) ;  /* 0xffffff8002d07950 */ /* 0x000fea0003c3ffff */
.L_x_147:
[----:B------:R-:W-:-:S00]  /*7cc0*/  BRA `(.L_x_147) ;  /* 0xfffffffc00fc7947 */ /* 0x000fc0000383ffff */
[----:B------:R-:W-:-:S00]  /*7cd0*/  NOP ;  /* 0x0000000000007918 */ /* 0x000fc00000000000 */
        /* <DEDUP_REMOVED lines=10> */
.L_x_148:


//--------------------- .nv.global.init           --------------------------
	.section	.nv.global.init,"aw",@progbits
.nv.global.init:
	.type		$str$27,@object
	.size		$str$27,($str$28 - $str$27)
$str$27:
        /*0000*/ 	.byte	0x28, 0x61, 0x64, 0x64, 0x72, 0x65, 0x73, 0x73, 0x20, 0x26, 0x20, 0x6d, 0x61, 0x73, 0x6b, 0x29
        /*0010*/ 	.byte	0x20, 0x3d, 0x3d, 0x20, 0x30, 0x00
	.type		$str$28,@object
	.size		$str$28,($str$26 - $str$28)
$str$28:
        /*0016*/ 	.byte	0x2f, 0x74, 0x6d, 0x70, 0x2f, 0x63, 0x75, 0x74, 0x6c, 0x61, 0x73, 0x73, 0x5f, 0x73, 0x77, 0x65
        /*0026*/ 	.byte	0x65, 0x70, 0x5f, 0x73, 0x72, 0x63, 0x2f, 0x69, 0x6e, 0x63, 0x6c, 0x75, 0x64, 0x65, 0x2f, 0x63
        /*0036*/ 	.byte	0x75, 0x74, 0x65, 0x2f, 0x70, 0x6f, 0x69, 0x6e, 0x74, 0x65, 0x72, 0x5f, 0x66, 0x6c, 0x61, 0x67
        /*0046*/ 	.byte	0x67, 0x65, 0x64, 0x2e, 0x68, 0x70, 0x70, 0x00
	.type		$str$26,@object
	.size		$str$26,($str$25 - $str$26)
$str$26:
        /*004e*/ 	.byte	0x2f, 0x74, 0x6d, 0x70, 0x2f, 0x63, 0x75, 0x74, 0x6c, 0x61, 0x73, 0x73, 0x5f, 0x73, 0x77, 0x65
        /*005e*/ 	.byte	0x65, 0x70, 0x5f, 0x73, 0x72, 0x63, 0x2f, 0x69, 0x6e, 0x63, 0x6c, 0x75, 0x64, 0x65, 0x2f, 0x63
        /*006e*/ 	.byte	0x75, 0x74, 0x65, 0x2f, 0x61, 0x74, 0x6f, 0x6d, 0x2f, 0x63, 0x6f, 0x70, 0x79, 0x5f, 0x74, 0x72
        /*007e*/ 	.byte	0x61, 0x69, 0x74, 0x73, 0x5f, 0x73, 0x6d, 0x31, 0x30, 0x30, 0x2e, 0x68, 0x70, 0x70, 0x00
	.type		$str$25,@object
	.size		$str$25,(__unnamed_1 - $str$25)
$str$25:
        /*008d*/ 	.byte	0x28, 0x28, 0x75, 0x69, 0x6e, 0x74, 0x33, 0x32, 0x5f, 0x74, 0x28, 0x74, 0x68, 0x72, 0x65, 0x61
        /*009d*/ 	.byte	0x64, 0x49, 0x64, 0x78, 0x2e, 0x78, 0x29, 0x20, 0x2f, 0x20, 0x33, 0x32, 0x29, 0x20, 0x25, 0x20
        /*00ad*/ 	.byte	0x34, 0x29, 0x20, 0x3d, 0x3d, 0x20, 0x28, 0x28, 0x28, 0x74, 0x6d, 0x65, 0x6d, 0x5f, 0x61, 0x64
        /*00bd*/ 	.byte	0x64, 0x72, 0x20, 0x3e, 0x3e, 0x20, 0x31, 0x36, 0x29, 0x20, 0x2f, 0x20, 0x33, 0x32, 0x29, 0x20
        /*00cd*/ 	.byte	0x25, 0x20, 0x34, 0x29, 0x00
	.type		__unnamed_1,@object
	.size		__unnamed_1,(__unnamed_2 - __unnamed_1)
__unnamed_1:
        /*00d2*/ 	.byte	0x61, 0x75, 0x74, 0x6f, 0x20, 0x63, 0x75, 0x74, 0x65, 0x3a, 0x3a, 0x61, 0x73, 0x5f, 0x70, 0x6f
        /* <DEDUP_REMOVED lines=24> */
        /*0262*/ 	.byte	0x43, 0x3c, 0x38, 0x31, 0x39, 0x32, 0x3e, 0x3e, 0x3e, 0x3e, 0x5d, 0x00
	.type		__unnamed_2,@object
	.size		__unnamed_2,(.L_2 - __unnamed_2)
__unnamed_2:
        /* <DEDUP_REMOVED lines=42> */
        /*050e*/ 	.byte	0x3e, 0x3e, 0x3e, 0x3e, 0x5d, 0x00
.L_2:


//--------------------- .nv.shared._ZN7cutlass13device_kernelINS_4gemm6kernel13GemmUniversalIN4cute5tupleIJiiiiEEENS1_10collective13CollectiveMmaINS1_35MainloopSm100TmaUmmaWarpSpecializedILi8ELi2ELi4ENS5_IJNS4_1CILi1EEENSA_ILi2EEESB_EEEEENS5_IJNSA_ILi128EEENSA_ILi64EEESF_EEENS_12float_e5m2_tENS5_IJlSB_lEEESI_SJ_NS4_8TiledMMAINS4_8MMA_AtomIJNS4_10MMA_TraitsINS4_19SM100_MMA_F8F6F4_SSEJSI_SI_fSF_SG_NS4_17integral_constantINS4_4UMMA5MajorELSQ_0EEESR_NSO_INSP_7ScaleInELSS_0EEEST_EEEEEENS4_6LayoutINS5_IJSB_SB_SB_EEENS5_IJNSA_ILi0EEESY_SY_EEEEENS5_IJNS4_10UnderscoreES11_S11_EEEEENS4_23SM90_TMA_LOAD_MULTICASTENS4_14ComposedLayoutINS4_7SwizzleILi3ELi4ELi3EEENS4_18smem_ptr_flag_bitsILi8EEENSW_INS5_IJNSA_ILi8EEESF_EEENS5_IJSF_SB_EEEEEEEvNS4_8identityENS4_13SM90_TMA_LOADES1E_vS1F_EENS_8epilogue10collective18CollectiveEpilogueINS1I_23Sm100TmaWarpSpecializedILi1ELi1ELi64ELb0ELb0EEEJSH_NS5_IJNSW_ISF_SB_EENSW_ISG_SB_EEEEESI_SJ_SI_SJ_NS1I_6fusion15FusionCallbacksIS1M_NS1Q_17LinearCombinationISI_fSI_fLNS_15FloatRoundStyleE2EEESH_S1P_JEEENS4_5SM1004TMEM4LOAD26SM100_TMEM_LOAD_32dp32b64xES1G_NS15_INS16_ILi2ELi4ELi3EEES19_NSW_INS5_IJS1A_SG_EEENS5_IJSG_SB_EEEEEEENS4_39AutoVectorizingCopyWithAssumedAlignmentILi128EEENS4_14SM90_TMA_STOREES24_S26_S26_EEEvvEEEEvNT_6ParamsE --------------------------
	.section	.nv.shared._ZN7cutlass13device_kernelINS_4gemm6kernel13GemmUniversalIN4cute5tupleIJiiiiEEENS1_10collective13CollectiveMmaINS1_35MainloopSm100TmaUmmaWarpSpecializedILi8ELi2ELi4ENS5_IJNS4_1CILi1EEENSA_ILi2EEESB_EEEEENS5_IJNSA_ILi128EEENSA_ILi64EEESF_EEENS_12float_e5m2_tENS5_IJlSB_lEEESI_SJ_NS4_8TiledMMAINS4_8MMA_AtomIJNS4_10MMA_TraitsINS4_19SM100_MMA_F8F6F4_SSEJSI_SI_fSF_SG_NS4_17integral_constantINS4_4UMMA5MajorELSQ_0EEESR_NSO_INSP_7ScaleInELSS_0EEEST_EEEEEENS4_6LayoutINS5_IJSB_SB_SB_EEENS5_IJNSA_ILi0EEESY_SY_EEEEENS5_IJNS4_10UnderscoreES11_S11_EEEEENS4_23SM90_TMA_LOAD_MULTICASTENS4_14ComposedLayoutINS4_7SwizzleILi3ELi4ELi3EEENS4_18smem_ptr_flag_bitsILi8EEENSW_INS5_IJNSA_ILi8EEESF_EEENS5_IJSF_SB_EEEEEEEvNS4_8identityENS4_13SM90_TMA_LOADES1E_vS1F_EENS_8epilogue10collective18CollectiveEpilogueINS1I_23Sm100TmaWarpSpecializedILi1ELi1ELi64ELb0ELb0EEEJSH_NS5_IJNSW_ISF_SB_EENSW_ISG_SB_EEEEESI_SJ_SI_SJ_NS1I_6fusion15FusionCallbacksIS1M_NS1Q_17LinearCombinationISI_fSI_fLNS_15FloatRoundStyleE2EEESH_S1P_JEEENS4_5SM1004TMEM4LOAD26SM100_TMEM_LOAD_32dp32b64xES1G_NS15_INS16_ILi2ELi4ELi3EEES19_NSW_INS5_IJS1A_SG_EEENS5_IJSG_SB_EEEEEEENS4_39AutoVectorizingCopyWithAssumedAlignmentILi128EEENS4_14SM90_TMA_STOREES24_S26_S26_EEEvvEEEEvNT_6ParamsE,"aw",@nobits
	.sectionflags	@""
	.align	16
	.zero		1024


//--------------------- .nv.shared.reserved.0     --------------------------
	.section	.nv.shared.reserved.0,"aw",@nobits
	.weak		__nv_reservedSMEM_offset_0_alias
	.size		__nv_reservedSMEM_offset_0_alias, 0, 64
	.other		__nv_reservedSMEM_offset_0_alias,@"STO_CUDA_RESERVED_SHARED STV_DEFAULT"
__nv_reservedSMEM_offset_0_alias:
	.zero		0
.nv.shared.reserved.0:
	.zero		64
	.weak		__nv_reservedSMEM_tcgen05_partition
	.type		__nv_reservedSMEM_tcgen05_partition,@object
	.size		__nv_reservedSMEM_tcgen05_partition,(.L_0 - __nv_reservedSMEM_tcgen05_partition)
__nv_reservedSMEM_tcgen05_partition:
	.zero		32
.L_0:


//--------------------- .nv.global                --------------------------
	.section	.nv.global,"aw",@nobits
.nv.global:
	.type		_ZN40_INTERNAL_50d1d385_4_k_cu_35593d2c_335164cute1_E,@object
	.size		_ZN40_INTERNAL_50d1d385_4_k_cu_35593d2c_335164cute1_E,(_ZN40_INTERNAL_50d1d385_4_k_cu_35593d2c_335164cuda3std3__45__cpo6cbeginE - _ZN40_INTERNAL_50d1d385_4_k_cu_35593d2c_335164cute1_E)
_ZN40_INTERNAL_50d1d385_4_k_cu_35593d2c_335164cute1_E:
	.zero		1
	.type		_ZN40_INTERNAL_50d1d385_4_k_cu_35593d2c_335164cuda3std3__45__cpo6cbeginE,@object
	.size		_ZN40_INTERNAL_50d1d385_4_k_cu_35593d2c_335164cuda3std3__45__cpo6cbeginE,(_ZN40_INTERNAL_50d1d385_4_k_cu_35593d2c_335164cuda3std3__48in_placeE - _ZN40_INTERNAL_50d1d385_4_k_cu_35593d2c_335164cuda3std3__45__cpo6cbeginE)
_ZN40_INTERNAL_50d1d385_4_k_cu_35593d2c_335164cuda3std3__45__cpo6cbeginE:
	.zero		1
	.type		_ZN40_INTERNAL_50d1d385_4_k_cu_35593d2c_335164cuda3std3__48in_placeE,@object
	.size		_ZN40_INTERNAL_50d1d385_4_k_cu_35593d2c_335164cuda3std3__48in_placeE,(_ZN40_INTERNAL_50d1d385_4_k_cu_35593d2c_335164cuda3std6ranges3__45__cpo9iter_moveE - _ZN40_INTERNAL_50d1d385_4_k_cu_35593d2c_335164cuda3std3__48in_placeE)
_ZN40_INTERNAL_50d1d385_4_k_cu_35593d2c_335164cuda3std3__48in_placeE:
	.zero		1
	.type		_ZN40_INTERNAL_50d1d385_4_k_cu_35593d2c_335164cuda3std6ranges3__45__cpo9iter_moveE,@object
	.size		_ZN40_INTERNAL_50d1d385_4_k_cu_35593d2c_335164cuda3std6ranges3__45__cpo9iter_moveE,(_ZN40_INTERNAL_50d1d385_4_k_cu_35593d2c_335164cuda3std3__45__cpo5beginE - _ZN40_INTERNAL_50d1d385_4_k_cu_35593d2c_335164cuda3std6ranges3__45__cpo9iter_moveE)
_ZN40_INTERNAL_50d1d385_4_k_cu_35593d2c_335164cuda3std6ranges3__45__cpo9iter_moveE:
	.zero		1
	.type		_ZN40_INTERNAL_50d1d385_4_k_cu_35593d2c_335164cuda3std3__45__cpo5beginE,@object
	.size		_ZN40_INTERNAL_50d1d385_4_k_cu_35593d2c_335164cuda3std3__45__cpo5beginE,(_ZN40_INTERNAL_50d1d385_4_k_cu_35593d2c_335164cuda3std3__442_GLOBAL__N__50d1d385_4_k_cu_35593d2c_335166ignoreE - _ZN40_INTERNAL_50d1d385_4_k_cu_35593d2c_335164cuda3std3__45__cpo5beginE)
_ZN40_INTERNAL_50d1d385_4_k_cu_35593d2c_335164cuda3std3__45__cpo5beginE:
	.zero		1
	.type		_ZN40_INTERNAL_50d1d385_4_k_cu_35593d2c_335164cuda3std3__442_GLOBAL__N__50d1d385_4_k_cu_35593d2c_335166ignoreE,@object
	.size		_ZN40_INTERNAL_50d1d385_4_k_cu_35593d2c_335164cuda3std3__442_GLOBAL__N__50d1d385_4_k_cu_35593d2c_335166ignoreE,(_ZN40_INTERNAL_50d1d385_4_k_cu_35593d2c_335164cute7productE - _ZN40_INTERNAL_50d1d385_4_k_cu_35593d2c_335164cuda3std3__442_GLOBAL__N__50d1d385_4_k_cu_35593d2c_335166ignoreE)
_ZN40_INTERNAL_50d1d385_4_k_cu_35593d2c_335164cuda3std3__442_GLOBAL__N__50d1d385_4_k_cu_35593d2c_335166ignoreE:
	.zero		1
	.type		_ZN40_INTERNAL_50d1d385_4_k_cu_35593d2c_335164cute7productE,@object
	.size		_ZN40_INTERNAL_50d1d385_4_k_cu_35593d2c_335164cute7productE,(_ZN40_INTERNAL_50d1d385_4_k_cu_35593d2c_335164cuda3std3__45__cpo3endE - _ZN40_INTERNAL_50d1d385_4_k_cu_35593d2c_335164cute7productE)
_ZN40_INTERNAL_50d1d385_4_k_cu_35593d2c_335164cute7productE:
	.zero		1
	.type		_ZN40_INTERNAL_50d1d385_4_k_cu_35593d2c_335164cuda3std3__45__cpo3endE,@object
	.size		_ZN40_INTERNAL_50d1d385_4_k_cu_35593d2c_335164cuda3std3__45__cpo3endE,(_ZN40_INTERNAL_50d1d385_4_k_cu_35593d2c_335164cuda3std3__419piecewise_constructE - _ZN40_INTERNAL_50d1d385_4_k_cu_35593d2c_335164cuda3std3__45__cpo3endE)
_ZN40_INTERNAL_50d1d385_4_k_cu_35593d2c_335164cuda3std3__45__cpo3endE:
	.zero		1
	.type		_ZN40_INTERNAL_50d1d385_4_k_cu_35593d2c_335164cuda3std3__419piecewise_constructE,@object
	.size		_ZN40_INTERNAL_50d1d385_4_k_cu_35593d2c_335164cuda3std3__419piecewise_constructE,(_ZN40_INTERNAL_50d1d385_4_k_cu_35593d2c_335164cuda3std3__45__cpo4cendE - _ZN40_INTERNAL_50d1d385_4_k_cu_35593d2c_335164cuda3std3__419piecewise_constructE)
_ZN40_INTERNAL_50d1d385_4_k_cu_35593d2c_335164cuda3std3__419piecewise_constructE:
	.zero		1
	.type		_ZN40_INTERNAL_50d1d385_4_k_cu_35593d2c_335164cuda3std3__45__cpo4cendE,@object
	.size		_ZN40_INTERNAL_50d1d385_4_k_cu_35593d2c_335164cuda3std3__45__cpo4cendE,(_ZN40_INTERNAL_50d1d385_4_k_cu_35593d2c_335164cuda3std6ranges3__45__cpo4swapE - _ZN40_INTERNAL_50d1d385_4_k_cu_35593d2c_335164cuda3std3__45__cpo4cendE)
_ZN40_INTERNAL_50d1d385_4_k_cu_35593d2c_335164cuda3std3__45__cpo4cendE:
	.zero		1
	.type		_ZN40_INTERNAL_50d1d385_4_k_cu_35593d2c_335164cuda3std6ranges3__45__cpo4swapE,@object
	.size		_ZN40_INTERNAL_50d1d385_4_k_cu_35593d2c_335164cuda3std6ranges3__45__cpo4swapE,(.L_10 - _ZN40_INTERNAL_50d1d385_4_k_cu_35593d2c_335164cuda3std6ranges3__45__cpo4swapE)
_ZN40_INTERNAL_50d1d385_4_k_cu_35593d2c_335164cuda3std6ranges3__45__cpo4swapE:
	.zero		1
.L_10:


//--------------------- .nv.constant0._ZN7cutlass13device_kernelINS_4gemm6kernel13GemmUniversalIN4cute5tupleIJiiiiEEENS1_10collective13CollectiveMmaINS1_35MainloopSm100TmaUmmaWarpSpecializedILi8ELi2ELi4ENS5_IJNS4_1CILi1EEENSA_ILi2EEESB_EEEEENS5_IJNSA_ILi128EEENSA_ILi64EEESF_EEENS_12float_e5m2_tENS5_IJlSB_lEEESI_SJ_NS4_8TiledMMAINS4_8MMA_AtomIJNS4_10MMA_TraitsINS4_19SM100_MMA_F8F6F4_SSEJSI_SI_fSF_SG_NS4_17integral_constantINS4_4UMMA5MajorELSQ_0EEESR_NSO_INSP_7ScaleInELSS_0EEEST_EEEEEENS4_6LayoutINS5_IJSB_SB_SB_EEENS5_IJNSA_ILi0EEESY_SY_EEEEENS5_IJNS4_10UnderscoreES11_S11_EEEEENS4_23SM90_TMA_LOAD_MULTICASTENS4_14ComposedLayoutINS4_7SwizzleILi3ELi4ELi3EEENS4_18smem_ptr_flag_bitsILi8EEENSW_INS5_IJNSA_ILi8EEESF_EEENS5_IJSF_SB_EEEEEEEvNS4_8identityENS4_13SM90_TMA_LOADES1E_vS1F_EENS_8epilogue10collective18CollectiveEpilogueINS1I_23Sm100TmaWarpSpecializedILi1ELi1ELi64ELb0ELb0EEEJSH_NS5_IJNSW_ISF_SB_EENSW_ISG_SB_EEEEESI_SJ_SI_SJ_NS1I_6fusion15FusionCallbacksIS1M_NS1Q_17LinearCombinationISI_fSI_fLNS_15FloatRoundStyleE2EEESH_S1P_JEEENS4_5SM1004TMEM4LOAD26SM100_TMEM_LOAD_32dp32b64xES1G_NS15_INS16_ILi2ELi4ELi3EEES19_NSW_INS5_IJS1A_SG_EEENS5_IJSG_SB_EEEEEEENS4_39AutoVectorizingCopyWithAssumedAlignmentILi128EEENS4_14SM90_TMA_STOREES24_S26_S26_EEEvvEEEEvNT_6ParamsE --------------------------
	.section	.nv.constant0._ZN7cutlass13device_kernelINS_4gemm6kernel13GemmUniversalIN4cute5tupleIJiiiiEEENS1_10collective13CollectiveMmaINS1_35MainloopSm100TmaUmmaWarpSpecializedILi8ELi2ELi4ENS5_IJNS4_1CILi1EEENSA_ILi2EEESB_EEEEENS5_IJNSA_ILi128EEENSA_ILi64EEESF_EEENS_12float_e5m2_tENS5_IJlSB_lEEESI_SJ_NS4_8TiledMMAINS4_8MMA_AtomIJNS4_10MMA_TraitsINS4_19SM100_MMA_F8F6F4_SSEJSI_SI_fSF_SG_NS4_17integral_constantINS4_4UMMA5MajorELSQ_0EEESR_NSO_INSP_7ScaleInELSS_0EEEST_EEEEEENS4_6LayoutINS5_IJSB_SB_SB_EEENS5_IJNSA_ILi0EEESY_SY_EEEEENS5_IJNS4_10UnderscoreES11_S11_EEEEENS4_23SM90_TMA_LOAD_MULTICASTENS4_14ComposedLayoutINS4_7SwizzleILi3ELi4ELi3EEENS4_18smem_ptr_flag_bitsILi8EEENSW_INS5_IJNSA_ILi8EEESF_EEENS5_IJSF_SB_EEEEEEEvNS4_8identityENS4_13SM90_TMA_LOADES1E_vS1F_EENS_8epilogue10collective18CollectiveEpilogueINS1I_23Sm100TmaWarpSpecializedILi1ELi1ELi64ELb0ELb0EEEJSH_NS5_IJNSW_ISF_SB_EENSW_ISG_SB_EEEEESI_SJ_SI_SJ_NS1I_6fusion15FusionCallbacksIS1M_NS1Q_17LinearCombinationISI_fSI_fLNS_15FloatRoundStyleE2EEESH_S1P_JEEENS4_5SM1004TMEM4LOAD26SM100_TMEM_LOAD_32dp32b64xES1G_NS15_INS16_ILi2ELi4ELi3EEES19_NSW_INS5_IJS1A_SG_EEENS5_IJSG_SB_EEEEEEENS4_39AutoVectorizingCopyWithAssumedAlignmentILi128EEENS4_14SM90_TMA_STOREES24_S26_S26_EEEvvEEEEvNT_6ParamsE,"a",@progbits
	.sectionflags	@""
	.align	4
.nv.constant0._ZN7cutlass13device_kernelINS_4gemm6kernel13GemmUniversalIN4cute5tupleIJiiiiEEENS1_10collective13CollectiveMmaINS1_35MainloopSm100TmaUmmaWarpSpecializedILi8ELi2ELi4ENS5_IJNS4_1CILi1EEENSA_ILi2EEESB_EEEEENS5_IJNSA_ILi128EEENSA_ILi64EEESF_EEENS_12float_e5m2_tENS5_IJlSB_lEEESI_SJ_NS4_8TiledMMAINS4_8MMA_AtomIJNS4_10MMA_TraitsINS4_19SM100_MMA_F8F6F4_SSEJSI_SI_fSF_SG_NS4_17integral_constantINS4_4UMMA5MajorELSQ_0EEESR_NSO_INSP_7ScaleInELSS_0EEEST_EEEEEENS4_6LayoutINS5_IJSB_SB_SB_EEENS5_IJNSA_ILi0EEESY_SY_EEEEENS5_IJNS4_10UnderscoreES11_S11_EEEEENS4_23SM90_TMA_LOAD_MULTICASTENS4_14ComposedLayoutINS4_7SwizzleILi3ELi4ELi3EEENS4_18smem_ptr_flag_bitsILi8EEENSW_INS5_IJNSA_ILi8EEESF_EEENS5_IJSF_SB_EEEEEEEvNS4_8identityENS4_13SM90_TMA_LOADES1E_vS1F_EENS_8epilogue10collective18CollectiveEpilogueINS1I_23Sm100TmaWarpSpecializedILi1ELi1ELi64ELb0ELb0EEEJSH_NS5_IJNSW_ISF_SB_EENSW_ISG_SB_EEEEESI_SJ_SI_SJ_NS1I_6fusion15FusionCallbacksIS1M_NS1Q_17LinearCombinationISI_fSI_fLNS_15FloatRoundStyleE2EEESH_S1P_JEEENS4_5SM1004TMEM4LOAD26SM100_TMEM_LOAD_32dp32b64xES1G_NS15_INS16_ILi2ELi4ELi3EEES19_NSW_INS5_IJS1A_SG_EEENS5_IJSG_SB_EEEEEEENS4_39AutoVectorizingCopyWithAssumedAlignmentILi128EEENS4_14SM90_TMA_STOREES24_S26_S26_EEEvvEEEEvNT_6ParamsE:
	.zero		2944


//--------------------- SYMBOLS --------------------------

	.type		.nv.reservedSmem.offset0,@object
	.size		.nv.reservedSmem.offset0,0x4
	.type		.nv.reservedSmem.cap,@object
	.size		.nv.reservedSmem.cap,0x4
	.type		__assertfail,@function
